//
// Generated by NVIDIA NVVM Compiler
//
// Compiler Build ID: CL-36424714
// Cuda compilation tools, release 13.0, V13.0.88
// Based on NVVM 20.0.0
//

.version 9.0
.target sm_100
.address_size 64


.entry _Z14_cart2sph_ang2PdS_ii(
	.param .u64 .ptr .align 1 _Z14_cart2sph_ang2PdS_ii_param_0,
	.param .u64 .ptr .align 1 _Z14_cart2sph_ang2PdS_ii_param_1,
	.param .u32 _Z14_cart2sph_ang2PdS_ii_param_2,
	.param .u32 _Z14_cart2sph_ang2PdS_ii_param_3
)
{
	.reg .pred 	%p<2>;
	.reg .b32 	%r<12>;
	.reg .b64 	%rd<19>;
	.reg .b64 	%fd<15>;

	ld.param.u64 	%rd1, [_Z14_cart2sph_ang2PdS_ii_param_0];
	ld.param.u64 	%rd2, [_Z14_cart2sph_ang2PdS_ii_param_1];
	ld.param.u32 	%r2, [_Z14_cart2sph_ang2PdS_ii_param_2];
	ld.param.u32 	%r3, [_Z14_cart2sph_ang2PdS_ii_param_3];
	mov.u32 	%r4, %ctaid.x;
	mov.u32 	%r5, %ntid.x;
	mov.u32 	%r6, %tid.x;
	mad.lo.s32 	%r1, %r4, %r5, %r6;
	setp.ge.s32 	%p1, %r1, %r3;
	@%p1 bra 	$L__BB0_2;
	cvta.to.global.u64 	%rd3, %rd1;
	cvta.to.global.u64 	%rd4, %rd2;
	div.s32 	%r7, %r1, %r2;
	mul.lo.s32 	%r8, %r2, %r7;
	sub.s32 	%r9, %r1, %r8;
	mad.lo.s32 	%r10, %r8, 5, %r9;
	mad.lo.s32 	%r11, %r8, 6, %r9;
	mul.wide.s32 	%rd5, %r11, 8;
	add.s64 	%rd6, %rd3, %rd5;
	ld.global.f64 	%fd1, [%rd6];
	mul.wide.s32 	%rd7, %r2, 8;
	add.s64 	%rd8, %rd6, %rd7;
	ld.global.f64 	%fd2, [%rd8];
	add.s64 	%rd9, %rd8, %rd7;
	ld.global.f64 	%fd3, [%rd9];
	add.s64 	%rd10, %rd9, %rd7;
	ld.global.f64 	%fd4, [%rd10];
	add.s64 	%rd11, %rd10, %rd7;
	ld.global.f64 	%fd5, [%rd11];
	add.s64 	%rd12, %rd11, %rd7;
	ld.global.f64 	%fd6, [%rd12];
	mul.f64 	%fd7, %fd2, 0d3FF17B14102B0694;
	mul.wide.s32 	%rd13, %r10, 8;
	add.s64 	%rd14, %rd4, %rd13;
	st.global.f64 	[%rd14], %fd7;
	mul.f64 	%fd8, %fd5, 0d3FF17B14102B0694;
	add.s64 	%rd15, %rd14, %rd7;
	st.global.f64 	[%rd15], %fd8;
	add.f64 	%fd9, %fd1, %fd4;
	mul.f64 	%fd10, %fd9, 0dBFD42F601A8C679A;
	fma.rn.f64 	%fd11, %fd6, 0d3FE42F601A8C679A, %fd10;
	add.s64 	%rd16, %rd15, %rd7;
	st.global.f64 	[%rd16], %fd11;
	mul.f64 	%fd12, %fd3, 0d3FF17B14102B0694;
	add.s64 	%rd17, %rd16, %rd7;
	st.global.f64 	[%rd17], %fd12;
	sub.f64 	%fd13, %fd1, %fd4;
	mul.f64 	%fd14, %fd13, 0d3FE17B14102B0694;
	add.s64 	%rd18, %rd17, %rd7;
	st.global.f64 	[%rd18], %fd14;
$L__BB0_2:
	ret;

}
.entry _Z14_cart2sph_ang3PdS_ii(
	.param .u64 .ptr .align 1 _Z14_cart2sph_ang3PdS_ii_param_0,
	.param .u64 .ptr .align 1 _Z14_cart2sph_ang3PdS_ii_param_1,
	.param .u32 _Z14_cart2sph_ang3PdS_ii_param_2,
	.param .u32 _Z14_cart2sph_ang3PdS_ii_param_3
)
{
	.reg .pred 	%p<2>;
	.reg .b32 	%r<12>;
	.reg .b64 	%rd<27>;
	.reg .b64 	%fd<31>;

	ld.param.u32 	%r2, [_Z14_cart2sph_ang3PdS_ii_param_2];
	ld.param.u32 	%r3, [_Z14_cart2sph_ang3PdS_ii_param_3];
	mov.u32 	%r4, %ctaid.x;
	mov.u32 	%r5, %ntid.x;
	mov.u32 	%r6, %tid.x;
	mad.lo.s32 	%r1, %r4, %r5, %r6;
	setp.ge.s32 	%p1, %r1, %r3;
	@%p1 bra 	$L__BB1_2;
	ld.param.u64 	%rd26, [_Z14_cart2sph_ang3PdS_ii_param_1];
	ld.param.u64 	%rd25, [_Z14_cart2sph_ang3PdS_ii_param_0];
	cvta.to.global.u64 	%rd3, %rd25;
	cvta.to.global.u64 	%rd4, %rd26;
	div.s32 	%r7, %r1, %r2;
	mul.lo.s32 	%r8, %r2, %r7;
	sub.s32 	%r9, %r1, %r8;
	mad.lo.s32 	%r10, %r8, 7, %r9;
	mad.lo.s32 	%r11, %r8, 10, %r9;
	mul.wide.s32 	%rd5, %r11, 8;
	add.s64 	%rd6, %rd3, %rd5;
	ld.global.f64 	%fd1, [%rd6];
	mul.wide.s32 	%rd7, %r2, 8;
	add.s64 	%rd8, %rd6, %rd7;
	ld.global.f64 	%fd2, [%rd8];
	add.s64 	%rd9, %rd8, %rd7;
	ld.global.f64 	%fd3, [%rd9];
	add.s64 	%rd10, %rd9, %rd7;
	ld.global.f64 	%fd4, [%rd10];
	add.s64 	%rd11, %rd10, %rd7;
	ld.global.f64 	%fd5, [%rd11];
	add.s64 	%rd12, %rd11, %rd7;
	ld.global.f64 	%fd6, [%rd12];
	add.s64 	%rd13, %rd12, %rd7;
	ld.global.f64 	%fd7, [%rd13];
	add.s64 	%rd14, %rd13, %rd7;
	ld.global.f64 	%fd8, [%rd14];
	add.s64 	%rd15, %rd14, %rd7;
	ld.global.f64 	%fd9, [%rd15];
	add.s64 	%rd16, %rd15, %rd7;
	ld.global.f64 	%fd10, [%rd16];
	mul.f64 	%fd11, %fd2, 0d3FFC5274A45D91D8;
	mul.f64 	%fd12, %fd7, 0d3FE2E1A3183E613B;
	sub.f64 	%fd13, %fd11, %fd12;
	mul.wide.s32 	%rd17, %r10, 8;
	add.s64 	%rd18, %rd4, %rd17;
	st.global.f64 	[%rd18], %fd13;
	mul.f64 	%fd14, %fd5, 0d40071FF8E45CAD2E;
	add.s64 	%rd19, %rd18, %rd7;
	st.global.f64 	[%rd19], %fd14;
	mul.f64 	%fd15, %fd9, 0d3FFD403D065E56E9;
	add.f64 	%fd16, %fd2, %fd7;
	mul.f64 	%fd17, %fd16, 0d3FDD403D065E56E9;
	sub.f64 	%fd18, %fd15, %fd17;
	add.s64 	%rd20, %rd19, %rd7;
	st.global.f64 	[%rd20], %fd18;
	add.f64 	%fd19, %fd3, %fd8;
	mul.f64 	%fd20, %fd19, 0dBFF1E9973D058E84;
	fma.rn.f64 	%fd21, %fd10, 0d3FE7E21EFC0768B0, %fd20;
	add.s64 	%rd21, %rd20, %rd7;
	st.global.f64 	[%rd21], %fd21;
	mul.f64 	%fd22, %fd6, 0d3FFD403D065E56E9;
	add.f64 	%fd23, %fd1, %fd4;
	mul.f64 	%fd24, %fd23, 0d3FDD403D065E56E9;
	sub.f64 	%fd25, %fd22, %fd24;
	add.s64 	%rd22, %rd21, %rd7;
	st.global.f64 	[%rd22], %fd25;
	sub.f64 	%fd26, %fd3, %fd8;
	mul.f64 	%fd27, %fd26, 0d3FF71FF8E45CAD2E;
	add.s64 	%rd23, %rd22, %rd7;
	st.global.f64 	[%rd23], %fd27;
	mul.f64 	%fd28, %fd1, 0d3FE2E1A3183E613B;
	mul.f64 	%fd29, %fd4, 0d3FFC5274A45D91D8;
	sub.f64 	%fd30, %fd28, %fd29;
	add.s64 	%rd24, %rd23, %rd7;
	st.global.f64 	[%rd24], %fd30;
$L__BB1_2:
	ret;

}
.entry _Z14_cart2sph_ang4PdS_ii(
	.param .u64 .ptr .align 1 _Z14_cart2sph_ang4PdS_ii_param_0,
	.param .u64 .ptr .align 1 _Z14_cart2sph_ang4PdS_ii_param_1,
	.param .u32 _Z14_cart2sph_ang4PdS_ii_param_2,
	.param .u32 _Z14_cart2sph_ang4PdS_ii_param_3
)
{
	.reg .pred 	%p<2>;
	.reg .b32 	%r<13>;
	.reg .b64 	%rd<34>;
	.reg .b64 	%fd<47>;

	ld.param.u32 	%r3, [_Z14_cart2sph_ang4PdS_ii_param_3];
	mov.u32 	%r4, %ctaid.x;
	mov.u32 	%r5, %ntid.x;
	mov.u32 	%r6, %tid.x;
	mad.lo.s32 	%r1, %r4, %r5, %r6;
	setp.ge.s32 	%p1, %r1, %r3;
	@%p1 bra 	$L__BB2_2;
	ld.param.u32 	%r12, [_Z14_cart2sph_ang4PdS_ii_param_2];
	ld.param.u64 	%rd33, [_Z14_cart2sph_ang4PdS_ii_param_1];
	ld.param.u64 	%rd32, [_Z14_cart2sph_ang4PdS_ii_param_0];
	cvta.to.global.u64 	%rd3, %rd32;
	cvta.to.global.u64 	%rd4, %rd33;
	div.s32 	%r7, %r1, %r12;
	mul.lo.s32 	%r8, %r12, %r7;
	sub.s32 	%r9, %r1, %r8;
	mad.lo.s32 	%r10, %r8, 9, %r9;
	mad.lo.s32 	%r11, %r8, 15, %r9;
	mul.wide.s32 	%rd5, %r11, 8;
	add.s64 	%rd6, %rd3, %rd5;
	ld.global.f64 	%fd1, [%rd6];
	mul.wide.s32 	%rd7, %r12, 8;
	add.s64 	%rd8, %rd6, %rd7;
	ld.global.f64 	%fd2, [%rd8];
	add.s64 	%rd9, %rd8, %rd7;
	ld.global.f64 	%fd3, [%rd9];
	add.s64 	%rd10, %rd9, %rd7;
	ld.global.f64 	%fd4, [%rd10];
	add.s64 	%rd11, %rd10, %rd7;
	ld.global.f64 	%fd5, [%rd11];
	add.s64 	%rd12, %rd11, %rd7;
	ld.global.f64 	%fd6, [%rd12];
	add.s64 	%rd13, %rd12, %rd7;
	ld.global.f64 	%fd7, [%rd13];
	add.s64 	%rd14, %rd13, %rd7;
	ld.global.f64 	%fd8, [%rd14];
	add.s64 	%rd15, %rd14, %rd7;
	ld.global.f64 	%fd9, [%rd15];
	add.s64 	%rd16, %rd15, %rd7;
	ld.global.f64 	%fd10, [%rd16];
	add.s64 	%rd17, %rd16, %rd7;
	ld.global.f64 	%fd11, [%rd17];
	add.s64 	%rd18, %rd17, %rd7;
	ld.global.f64 	%fd12, [%rd18];
	add.s64 	%rd19, %rd18, %rd7;
	ld.global.f64 	%fd13, [%rd19];
	add.s64 	%rd20, %rd19, %rd7;
	ld.global.f64 	%fd14, [%rd20];
	add.s64 	%rd21, %rd20, %rd7;
	ld.global.f64 	%fd15, [%rd21];
	sub.f64 	%fd16, %fd2, %fd7;
	mul.f64 	%fd17, %fd16, 0d400406D8AA0D83A4;
	mul.wide.s32 	%rd22, %r10, 8;
	add.s64 	%rd23, %rd4, %rd22;
	st.global.f64 	[%rd23], %fd17;
	mul.f64 	%fd18, %fd5, 0d40153DD77B462D62;
	mul.f64 	%fd19, %fd12, 0d3FFC5274A45D91D8;
	sub.f64 	%fd20, %fd18, %fd19;
	add.s64 	%rd24, %rd23, %rd7;
	st.global.f64 	[%rd24], %fd20;
	add.f64 	%fd21, %fd2, %fd7;
	mul.f64 	%fd22, %fd21, 0dBFEE471027D29B67;
	fma.rn.f64 	%fd23, %fd9, 0d4016B54C1DDDF48E, %fd22;
	add.s64 	%rd25, %rd24, %rd7;
	st.global.f64 	[%rd25], %fd23;
	mul.f64 	%fd24, %fd14, 0d400568D44C02929C;
	add.f64 	%fd25, %fd5, %fd12;
	mul.f64 	%fd26, %fd25, 0d40000E9F3901EDF5;
	sub.f64 	%fd27, %fd24, %fd26;
	add.s64 	%rd26, %rd25, %rd7;
	st.global.f64 	[%rd26], %fd27;
	add.f64 	%fd28, %fd1, %fd11;
	mul.f64 	%fd29, %fd28, 0d3FD44F923A4AEEDB;
	fma.rn.f64 	%fd30, %fd4, 0d3FE44F923A4AEEDB, %fd29;
	add.f64 	%fd31, %fd6, %fd13;
	fma.rn.f64 	%fd32, %fd31, 0dC0044F923A4AEEDB, %fd30;
	fma.rn.f64 	%fd33, %fd15, 0d3FEB14C2F863E924, %fd32;
	add.s64 	%rd27, %rd26, %rd7;
	st.global.f64 	[%rd27], %fd33;
	mul.f64 	%fd34, %fd10, 0d400568D44C02929C;
	add.f64 	%fd35, %fd3, %fd8;
	mul.f64 	%fd36, %fd35, 0d40000E9F3901EDF5;
	sub.f64 	%fd37, %fd34, %fd36;
	add.s64 	%rd28, %rd27, %rd7;
	st.global.f64 	[%rd28], %fd37;
	sub.f64 	%fd38, %fd6, %fd13;
	mul.f64 	%fd39, %fd38, 0d4006B54C1DDDF48E;
	sub.f64 	%fd40, %fd11, %fd1;
	fma.rn.f64 	%fd41, %fd40, 0d3FDE471027D29B67, %fd39;
	add.s64 	%rd29, %rd28, %rd7;
	st.global.f64 	[%rd29], %fd41;
	mul.f64 	%fd42, %fd3, 0d3FFC5274A45D91D8;
	mul.f64 	%fd43, %fd8, 0d40153DD77B462D62;
	sub.f64 	%fd44, %fd42, %fd43;
	add.s64 	%rd30, %rd29, %rd7;
	st.global.f64 	[%rd30], %fd44;
	mul.f64 	%fd45, %fd4, 0dC00E0A44FF144576;
	fma.rn.f64 	%fd46, %fd28, 0d3FE406D8AA0D83A4, %fd45;
	add.s64 	%rd31, %rd30, %rd7;
	st.global.f64 	[%rd31], %fd46;
$L__BB2_2:
	ret;

}
.entry _Z14_cart2sph_ang5PdS_ii(
	.param .u64 .ptr .align 1 _Z14_cart2sph_ang5PdS_ii_param_0,
	.param .u64 .ptr .align 1 _Z14_cart2sph_ang5PdS_ii_param_1,
	.param .u32 _Z14_cart2sph_ang5PdS_ii_param_2,
	.param .u32 _Z14_cart2sph_ang5PdS_ii_param_3
)
{
	.reg .pred 	%p<2>;
	.reg .b32 	%r<17>;
	.reg .b64 	%rd<42>;
	.reg .b64 	%fd<76>;

	ld.param.u32 	%r2, [_Z14_cart2sph_ang5PdS_ii_param_3];
	mov.u32 	%r3, %ctaid.x;
	mov.u32 	%r4, %ntid.x;
	mov.u32 	%r5, %tid.x;
	mad.lo.s32 	%r6, %r3, %r4, %r5;
	setp.ge.s32 	%p1, %r6, %r2;
	@%p1 bra 	$L__BB3_2;
	ld.param.u32 	%r16, [_Z14_cart2sph_ang5PdS_ii_param_2];
	ld.param.u64 	%rd41, [_Z14_cart2sph_ang5PdS_ii_param_1];
	ld.param.u64 	%rd40, [_Z14_cart2sph_ang5PdS_ii_param_0];
	cvta.to.global.u64 	%rd3, %rd40;
	cvta.to.global.u64 	%rd4, %rd41;
	mov.u32 	%r7, %ctaid.x;
	mov.u32 	%r8, %ntid.x;
	mov.u32 	%r9, %tid.x;
	mad.lo.s32 	%r10, %r7, %r8, %r9;
	div.s32 	%r11, %r10, %r16;
	mul.lo.s32 	%r12, %r16, %r11;
	sub.s32 	%r13, %r10, %r12;
	mad.lo.s32 	%r14, %r12, 11, %r13;
	mad.lo.s32 	%r15, %r12, 21, %r13;
	mul.wide.s32 	%rd5, %r15, 8;
	add.s64 	%rd6, %rd3, %rd5;
	ld.global.f64 	%fd1, [%rd6];
	mul.wide.s32 	%rd7, %r16, 8;
	add.s64 	%rd8, %rd6, %rd7;
	ld.global.f64 	%fd2, [%rd8];
	add.s64 	%rd9, %rd8, %rd7;
	ld.global.f64 	%fd3, [%rd9];
	add.s64 	%rd10, %rd9, %rd7;
	ld.global.f64 	%fd4, [%rd10];
	add.s64 	%rd11, %rd10, %rd7;
	ld.global.f64 	%fd5, [%rd11];
	add.s64 	%rd12, %rd11, %rd7;
	ld.global.f64 	%fd6, [%rd12];
	add.s64 	%rd13, %rd12, %rd7;
	ld.global.f64 	%fd7, [%rd13];
	add.s64 	%rd14, %rd13, %rd7;
	ld.global.f64 	%fd8, [%rd14];
	add.s64 	%rd15, %rd14, %rd7;
	ld.global.f64 	%fd9, [%rd15];
	add.s64 	%rd16, %rd15, %rd7;
	ld.global.f64 	%fd10, [%rd16];
	add.s64 	%rd17, %rd16, %rd7;
	ld.global.f64 	%fd11, [%rd17];
	add.s64 	%rd18, %rd17, %rd7;
	ld.global.f64 	%fd12, [%rd18];
	add.s64 	%rd19, %rd18, %rd7;
	ld.global.f64 	%fd13, [%rd19];
	add.s64 	%rd20, %rd19, %rd7;
	ld.global.f64 	%fd14, [%rd20];
	add.s64 	%rd21, %rd20, %rd7;
	ld.global.f64 	%fd15, [%rd21];
	add.s64 	%rd22, %rd21, %rd7;
	ld.global.f64 	%fd16, [%rd22];
	add.s64 	%rd23, %rd22, %rd7;
	ld.global.f64 	%fd17, [%rd23];
	add.s64 	%rd24, %rd23, %rd7;
	ld.global.f64 	%fd18, [%rd24];
	add.s64 	%rd25, %rd24, %rd7;
	ld.global.f64 	%fd19, [%rd25];
	add.s64 	%rd26, %rd25, %rd7;
	ld.global.f64 	%fd20, [%rd26];
	add.s64 	%rd27, %rd26, %rd7;
	ld.global.f64 	%fd21, [%rd27];
	add.f64 	%fd22, %fd7, %fd7;
	sub.f64 	%fd23, %fd2, %fd22;
	mul.f64 	%fd24, %fd16, 0d3FE50114F179E96C;
	fma.rn.f64 	%fd25, %fd23, 0d400A415A2DD863C7, %fd24;
	mul.wide.s32 	%rd28, %r14, 8;
	add.s64 	%rd29, %rd4, %rd28;
	st.global.f64 	[%rd29], %fd25;
	sub.f64 	%fd26, %fd5, %fd12;
	mul.f64 	%fd27, %fd26, 0d40209AF4D7FFA13B;
	add.s64 	%rd30, %rd29, %rd7;
	st.global.f64 	[%rd30], %fd27;
	mul.f64 	%fd28, %fd2, 0d3FF77BC29E0133E2;
	mul.f64 	%fd29, %fd9, 0d40277BC29E0133E2;
	sub.f64 	%fd30, %fd29, %fd28;
	sub.f64 	%fd31, %fd16, %fd22;
	fma.rn.f64 	%fd32, %fd31, 0d3FDF4FAE28019A83, %fd30;
	mul.f64 	%fd33, %fd18, 0d400F4FAE28019A83;
	sub.f64 	%fd34, %fd32, %fd33;
	add.s64 	%rd31, %rd30, %rd7;
	st.global.f64 	[%rd31], %fd34;
	add.f64 	%fd35, %fd5, %fd12;
	mul.f64 	%fd36, %fd35, 0d40132C94E82E889D;
	mul.f64 	%fd37, %fd14, 0d40232C94E82E889D;
	sub.f64 	%fd38, %fd37, %fd36;
	add.s64 	%rd32, %rd31, %rd7;
	st.global.f64 	[%rd32], %fd38;
	add.f64 	%fd39, %fd2, %fd16;
	add.f64 	%fd40, %fd22, %fd39;
	mul.f64 	%fd41, %fd40, 0d3FDCFD13F36DF79A;
	add.f64 	%fd42, %fd9, %fd18;
	mul.f64 	%fd43, %fd42, 0d4015BDCEF69279B4;
	sub.f64 	%fd44, %fd41, %fd43;
	fma.rn.f64 	%fd45, %fd20, 0d400CFD13F36DF79B, %fd44;
	add.s64 	%rd33, %rd32, %rd7;
	st.global.f64 	[%rd33], %fd45;
	add.f64 	%fd46, %fd3, %fd17;
	mul.f64 	%fd47, %fd46, 0d3FFC116D850E960C;
	fma.rn.f64 	%fd48, %fd8, 0d400C116D850E960C, %fd47;
	add.f64 	%fd49, %fd10, %fd19;
	fma.rn.f64 	%fd50, %fd49, 0dC012B649035F0EB3, %fd48;
	fma.rn.f64 	%fd51, %fd21, 0d3FEDF074D231B11E, %fd50;
	add.s64 	%rd34, %rd33, %rd7;
	st.global.f64 	[%rd34], %fd51;
	add.f64 	%fd52, %fd1, %fd11;
	add.f64 	%fd53, %fd4, %fd4;
	add.f64 	%fd54, %fd53, %fd52;
	mul.f64 	%fd55, %fd54, 0d3FDCFD13F36DF79A;
	add.f64 	%fd56, %fd6, %fd13;
	mul.f64 	%fd57, %fd56, 0d4015BDCEF69279B4;
	sub.f64 	%fd58, %fd55, %fd57;
	fma.rn.f64 	%fd59, %fd15, 0d400CFD13F36DF79B, %fd58;
	add.s64 	%rd35, %rd34, %rd7;
	st.global.f64 	[%rd35], %fd59;
	sub.f64 	%fd60, %fd3, %fd17;
	mul.f64 	%fd61, %fd60, 0dC0032C94E82E889D;
	sub.f64 	%fd62, %fd10, %fd19;
	fma.rn.f64 	%fd63, %fd62, 0d40132C94E82E889D, %fd61;
	add.s64 	%rd36, %rd35, %rd7;
	st.global.f64 	[%rd36], %fd63;
	sub.f64 	%fd64, %fd1, %fd53;
	mul.f64 	%fd65, %fd64, 0d3FDF4FAE28019A83;
	mul.f64 	%fd66, %fd6, 0d400F4FAE28019A83;
	sub.f64 	%fd67, %fd66, %fd65;
	fma.rn.f64 	%fd68, %fd11, 0d3FF77BC29E0133E2, %fd67;
	mul.f64 	%fd69, %fd13, 0d40277BC29E0133E2;
	sub.f64 	%fd70, %fd68, %fd69;
	add.s64 	%rd37, %rd36, %rd7;
	st.global.f64 	[%rd37], %fd70;
	mul.f64 	%fd71, %fd8, 0dC028E86F43FF71D9;
	fma.rn.f64 	%fd72, %fd46, 0d40009AF4D7FFA13B, %fd71;
	add.s64 	%rd38, %rd37, %rd7;
	st.global.f64 	[%rd38], %fd72;
	sub.f64 	%fd73, %fd11, %fd53;
	mul.f64 	%fd74, %fd73, 0d400A415A2DD863C7;
	fma.rn.f64 	%fd75, %fd1, 0d3FE50114F179E96C, %fd74;
	add.s64 	%rd39, %rd38, %rd7;
	st.global.f64 	[%rd39], %fd75;
$L__BB3_2:
	ret;

}
.entry _Z14_cart2sph_ang6PdS_ii(
	.param .u64 .ptr .align 1 _Z14_cart2sph_ang6PdS_ii_param_0,
	.param .u64 .ptr .align 1 _Z14_cart2sph_ang6PdS_ii_param_1,
	.param .u32 _Z14_cart2sph_ang6PdS_ii_param_2,
	.param .u32 _Z14_cart2sph_ang6PdS_ii_param_3
)
{
	.reg .pred 	%p<2>;
	.reg .b32 	%r<17>;
	.reg .b64 	%rd<51>;
	.reg .b64 	%fd<103>;

	ld.param.u32 	%r2, [_Z14_cart2sph_ang6PdS_ii_param_3];
	mov.u32 	%r3, %ctaid.x;
	mov.u32 	%r4, %ntid.x;
	mov.u32 	%r5, %tid.x;
	mad.lo.s32 	%r6, %r3, %r4, %r5;
	setp.ge.s32 	%p1, %r6, %r2;
	@%p1 bra 	$L__BB4_2;
	ld.param.u32 	%r16, [_Z14_cart2sph_ang6PdS_ii_param_2];
	ld.param.u64 	%rd50, [_Z14_cart2sph_ang6PdS_ii_param_1];
	ld.param.u64 	%rd49, [_Z14_cart2sph_ang6PdS_ii_param_0];
	cvta.to.global.u64 	%rd3, %rd49;
	cvta.to.global.u64 	%rd4, %rd50;
	mov.u32 	%r7, %ctaid.x;
	mov.u32 	%r8, %ntid.x;
	mov.u32 	%r9, %tid.x;
	mad.lo.s32 	%r10, %r7, %r8, %r9;
	div.s32 	%r11, %r10, %r16;
	mul.lo.s32 	%r12, %r16, %r11;
	sub.s32 	%r13, %r10, %r12;
	mad.lo.s32 	%r14, %r12, 13, %r13;
	mad.lo.s32 	%r15, %r12, 28, %r13;
	mul.wide.s32 	%rd5, %r15, 8;
	add.s64 	%rd6, %rd3, %rd5;
	ld.global.f64 	%fd1, [%rd6];
	mul.wide.s32 	%rd7, %r16, 8;
	add.s64 	%rd8, %rd6, %rd7;
	ld.global.f64 	%fd2, [%rd8];
	add.s64 	%rd9, %rd8, %rd7;
	ld.global.f64 	%fd3, [%rd9];
	add.s64 	%rd10, %rd9, %rd7;
	ld.global.f64 	%fd4, [%rd10];
	add.s64 	%rd11, %rd10, %rd7;
	ld.global.f64 	%fd5, [%rd11];
	add.s64 	%rd12, %rd11, %rd7;
	ld.global.f64 	%fd6, [%rd12];
	add.s64 	%rd13, %rd12, %rd7;
	ld.global.f64 	%fd7, [%rd13];
	add.s64 	%rd14, %rd13, %rd7;
	ld.global.f64 	%fd8, [%rd14];
	add.s64 	%rd15, %rd14, %rd7;
	ld.global.f64 	%fd9, [%rd15];
	add.s64 	%rd16, %rd15, %rd7;
	ld.global.f64 	%fd10, [%rd16];
	add.s64 	%rd17, %rd16, %rd7;
	ld.global.f64 	%fd11, [%rd17];
	add.s64 	%rd18, %rd17, %rd7;
	ld.global.f64 	%fd12, [%rd18];
	add.s64 	%rd19, %rd18, %rd7;
	ld.global.f64 	%fd13, [%rd19];
	add.s64 	%rd20, %rd19, %rd7;
	ld.global.f64 	%fd14, [%rd20];
	add.s64 	%rd21, %rd20, %rd7;
	ld.global.f64 	%fd15, [%rd21];
	add.s64 	%rd22, %rd21, %rd7;
	ld.global.f64 	%fd16, [%rd22];
	add.s64 	%rd23, %rd22, %rd7;
	ld.global.f64 	%fd17, [%rd23];
	add.s64 	%rd24, %rd23, %rd7;
	ld.global.f64 	%fd18, [%rd24];
	add.s64 	%rd25, %rd24, %rd7;
	ld.global.f64 	%fd19, [%rd25];
	add.s64 	%rd26, %rd25, %rd7;
	ld.global.f64 	%fd20, [%rd26];
	add.s64 	%rd27, %rd26, %rd7;
	ld.global.f64 	%fd21, [%rd27];
	add.s64 	%rd28, %rd27, %rd7;
	ld.global.f64 	%fd22, [%rd28];
	add.s64 	%rd29, %rd28, %rd7;
	ld.global.f64 	%fd23, [%rd29];
	add.s64 	%rd30, %rd29, %rd7;
	ld.global.f64 	%fd24, [%rd30];
	add.s64 	%rd31, %rd30, %rd7;
	ld.global.f64 	%fd25, [%rd31];
	add.s64 	%rd32, %rd31, %rd7;
	ld.global.f64 	%fd26, [%rd32];
	add.s64 	%rd33, %rd32, %rd7;
	ld.global.f64 	%fd27, [%rd33];
	add.s64 	%rd34, %rd33, %rd7;
	ld.global.f64 	%fd28, [%rd34];
	add.f64 	%fd29, %fd2, %fd16;
	mul.f64 	%fd30, %fd7, 0dC02B53CE2405DA13;
	fma.rn.f64 	%fd31, %fd29, 0d4010657BAF36B60B, %fd30;
	mul.wide.s32 	%rd35, %r14, 8;
	add.s64 	%rd36, %rd4, %rd35;
	st.global.f64 	[%rd36], %fd31;
	mul.f64 	%fd32, %fd12, 0dC037AA8B88BEB914;
	fma.rn.f64 	%fd33, %fd5, 0d4027AA8B88BEB914, %fd32;
	fma.rn.f64 	%fd34, %fd23, 0d4002EED606FEFA76, %fd33;
	add.s64 	%rd37, %rd36, %rd7;
	st.global.f64 	[%rd37], %fd34;
	sub.f64 	%fd35, %fd2, %fd16;
	mul.f64 	%fd36, %fd35, 0dC00025654A6ADC02;
	sub.f64 	%fd37, %fd9, %fd18;
	fma.rn.f64 	%fd38, %fd37, 0d40342EBE9D059304, %fd36;
	add.s64 	%rd38, %rd37, %rd7;
	st.global.f64 	[%rd38], %fd38;
	mul.f64 	%fd39, %fd12, 0dC0161BE296DC7996;
	fma.rn.f64 	%fd40, %fd5, 0dC02094E9F1255B30, %fd39;
	fma.rn.f64 	%fd41, %fd14, 0d40361BE296DC7996, %fd40;
	fma.rn.f64 	%fd42, %fd23, 0d40061BE296DC7996, %fd41;
	mul.f64 	%fd43, %fd25, 0d401D7A8373D0A21E;
	sub.f64 	%fd44, %fd42, %fd43;
	add.s64 	%rd39, %rd38, %rd7;
	st.global.f64 	[%rd39], %fd44;
	fma.rn.f64 	%fd45, %fd7, 0d4000000000000000, %fd29;
	add.f64 	%fd46, %fd9, %fd18;
	sub.f64 	%fd47, %fd46, %fd20;
	mul.f64 	%fd48, %fd47, 0dC02D7A8373D0A21E;
	fma.rn.f64 	%fd49, %fd45, 0d3FED7A8373D0A21E, %fd48;
	add.s64 	%rd40, %rd39, %rd7;
	st.global.f64 	[%rd40], %fd49;
	add.f64 	%fd50, %fd5, %fd23;
	mul.f64 	%fd51, %fd50, 0d40074E0AF1CEC1A7;
	fma.rn.f64 	%fd52, %fd12, 0d40174E0AF1CEC1A7, %fd51;
	add.f64 	%fd53, %fd14, %fd25;
	mul.f64 	%fd54, %fd53, 0d40274E0AF1CEC1A7;
	sub.f64 	%fd55, %fd52, %fd54;
	fma.rn.f64 	%fd56, %fd27, 0d4012A4D58E3F0152, %fd55;
	add.s64 	%rd41, %rd40, %rd7;
	st.global.f64 	[%rd41], %fd56;
	add.f64 	%fd57, %fd1, %fd22;
	fma.rn.f64 	%fd58, %fd4, 0d4008000000000000, %fd57;
	fma.rn.f64 	%fd59, %fd11, 0d4008000000000000, %fd58;
	mul.f64 	%fd60, %fd59, 0dBFD45796CBF7209D;
	add.f64 	%fd61, %fd6, %fd24;
	fma.rn.f64 	%fd62, %fd61, 0d4016E289A57604B1, %fd60;
	fma.rn.f64 	%fd63, %fd13, 0d4026E289A57604B1, %fd62;
	add.f64 	%fd64, %fd15, %fd26;
	fma.rn.f64 	%fd65, %fd64, 0dC01E836231F2B0EC, %fd63;
	fma.rn.f64 	%fd66, %fd28, 0d3FF046123CC5B3B1, %fd65;
	add.s64 	%rd42, %rd41, %rd7;
	st.global.f64 	[%rd42], %fd66;
	add.f64 	%fd67, %fd3, %fd17;
	mul.f64 	%fd68, %fd67, 0d40074E0AF1CEC1A7;
	fma.rn.f64 	%fd69, %fd8, 0d40174E0AF1CEC1A7, %fd68;
	add.f64 	%fd70, %fd10, %fd19;
	mul.f64 	%fd71, %fd70, 0d40274E0AF1CEC1A7;
	sub.f64 	%fd72, %fd69, %fd71;
	fma.rn.f64 	%fd73, %fd21, 0d4012A4D58E3F0152, %fd72;
	add.s64 	%rd43, %rd42, %rd7;
	st.global.f64 	[%rd43], %fd73;
	sub.f64 	%fd74, %fd1, %fd11;
	sub.f64 	%fd75, %fd4, %fd22;
	mul.f64 	%fd76, %fd75, 0d3FDD7A8373D0A21E;
	fma.rn.f64 	%fd77, %fd74, 0d3FDD7A8373D0A21E, %fd76;
	sub.f64 	%fd78, %fd6, %fd15;
	sub.f64 	%fd79, %fd78, %fd24;
	add.f64 	%fd80, %fd79, %fd26;
	mul.f64 	%fd81, %fd80, 0d401D7A8373D0A21E;
	sub.f64 	%fd82, %fd77, %fd81;
	add.s64 	%rd44, %rd43, %rd7;
	st.global.f64 	[%rd44], %fd82;
	add.f64 	%fd83, %fd8, %fd8;
	sub.f64 	%fd84, %fd3, %fd83;
	mul.f64 	%fd85, %fd84, 0d40061BE296DC7996;
	mul.f64 	%fd86, %fd10, 0d401D7A8373D0A21E;
	sub.f64 	%fd87, %fd86, %fd85;
	fma.rn.f64 	%fd88, %fd17, 0d402094E9F1255B30, %fd87;
	mul.f64 	%fd89, %fd19, 0d40361BE296DC7996;
	sub.f64 	%fd90, %fd88, %fd89;
	add.s64 	%rd45, %rd44, %rd7;
	st.global.f64 	[%rd45], %fd90;
	mul.f64 	%fd91, %fd57, 0dBFE025654A6ADC02;
	add.f64 	%fd92, %fd4, %fd11;
	fma.rn.f64 	%fd93, %fd92, 0d40042EBE9D059302, %fd91;
	fma.rn.f64 	%fd94, %fd61, 0d40142EBE9D059304, %fd93;
	fma.rn.f64 	%fd95, %fd13, 0dC03E461DEB885C86, %fd94;
	add.s64 	%rd46, %rd45, %rd7;
	st.global.f64 	[%rd46], %fd95;
	sub.f64 	%fd96, %fd17, %fd83;
	mul.f64 	%fd97, %fd96, 0d4027AA8B88BEB914;
	fma.rn.f64 	%fd98, %fd3, 0d4002EED606FEFA76, %fd97;
	add.s64 	%rd47, %rd46, %rd7;
	st.global.f64 	[%rd47], %fd98;
	sub.f64 	%fd99, %fd1, %fd22;
	sub.f64 	%fd100, %fd4, %fd11;
	mul.f64 	%fd101, %fd100, 0dC0247EDA9B04638E;
	fma.rn.f64 	%fd102, %fd99, 0d3FE5DCA4E99E480F, %fd101;
	add.s64 	%rd48, %rd47, %rd7;
	st.global.f64 	[%rd48], %fd102;
$L__BB4_2:
	ret;

}
.entry _Z14_cart2sph_ang7PdS_ii(
	.param .u64 .ptr .align 1 _Z14_cart2sph_ang7PdS_ii_param_0,
	.param .u64 .ptr .align 1 _Z14_cart2sph_ang7PdS_ii_param_1,
	.param .u32 _Z14_cart2sph_ang7PdS_ii_param_2,
	.param .u32 _Z14_cart2sph_ang7PdS_ii_param_3
)
{
	.reg .pred 	%p<2>;
	.reg .b32 	%r<17>;
	.reg .b64 	%rd<61>;
	.reg .b64 	%fd<155>;

	ld.param.u32 	%r2, [_Z14_cart2sph_ang7PdS_ii_param_3];
	mov.u32 	%r3, %ctaid.x;
	mov.u32 	%r4, %ntid.x;
	mov.u32 	%r5, %tid.x;
	mad.lo.s32 	%r6, %r3, %r4, %r5;
	setp.ge.s32 	%p1, %r6, %r2;
	@%p1 bra 	$L__BB5_2;
	ld.param.u32 	%r16, [_Z14_cart2sph_ang7PdS_ii_param_2];
	ld.param.u64 	%rd60, [_Z14_cart2sph_ang7PdS_ii_param_1];
	ld.param.u64 	%rd59, [_Z14_cart2sph_ang7PdS_ii_param_0];
	cvta.to.global.u64 	%rd3, %rd59;
	cvta.to.global.u64 	%rd4, %rd60;
	mov.u32 	%r7, %ctaid.x;
	mov.u32 	%r8, %ntid.x;
	mov.u32 	%r9, %tid.x;
	mad.lo.s32 	%r10, %r7, %r8, %r9;
	div.s32 	%r11, %r10, %r16;
	mul.lo.s32 	%r12, %r16, %r11;
	sub.s32 	%r13, %r10, %r12;
	mad.lo.s32 	%r14, %r12, 15, %r13;
	mad.lo.s32 	%r15, %r12, 36, %r13;
	mul.wide.s32 	%rd5, %r15, 8;
	add.s64 	%rd6, %rd3, %rd5;
	ld.global.f64 	%fd1, [%rd6];
	mul.wide.s32 	%rd7, %r16, 8;
	add.s64 	%rd8, %rd6, %rd7;
	ld.global.f64 	%fd2, [%rd8];
	add.s64 	%rd9, %rd8, %rd7;
	ld.global.f64 	%fd3, [%rd9];
	add.s64 	%rd10, %rd9, %rd7;
	ld.global.f64 	%fd4, [%rd10];
	add.s64 	%rd11, %rd10, %rd7;
	ld.global.f64 	%fd5, [%rd11];
	add.s64 	%rd12, %rd11, %rd7;
	ld.global.f64 	%fd6, [%rd12];
	add.s64 	%rd13, %rd12, %rd7;
	ld.global.f64 	%fd7, [%rd13];
	add.s64 	%rd14, %rd13, %rd7;
	ld.global.f64 	%fd8, [%rd14];
	add.s64 	%rd15, %rd14, %rd7;
	ld.global.f64 	%fd9, [%rd15];
	add.s64 	%rd16, %rd15, %rd7;
	ld.global.f64 	%fd10, [%rd16];
	add.s64 	%rd17, %rd16, %rd7;
	ld.global.f64 	%fd11, [%rd17];
	add.s64 	%rd18, %rd17, %rd7;
	ld.global.f64 	%fd12, [%rd18];
	add.s64 	%rd19, %rd18, %rd7;
	ld.global.f64 	%fd13, [%rd19];
	add.s64 	%rd20, %rd19, %rd7;
	ld.global.f64 	%fd14, [%rd20];
	add.s64 	%rd21, %rd20, %rd7;
	ld.global.f64 	%fd15, [%rd21];
	add.s64 	%rd22, %rd21, %rd7;
	ld.global.f64 	%fd16, [%rd22];
	add.s64 	%rd23, %rd22, %rd7;
	ld.global.f64 	%fd17, [%rd23];
	add.s64 	%rd24, %rd23, %rd7;
	ld.global.f64 	%fd18, [%rd24];
	add.s64 	%rd25, %rd24, %rd7;
	ld.global.f64 	%fd19, [%rd25];
	add.s64 	%rd26, %rd25, %rd7;
	ld.global.f64 	%fd20, [%rd26];
	add.s64 	%rd27, %rd26, %rd7;
	ld.global.f64 	%fd21, [%rd27];
	add.s64 	%rd28, %rd27, %rd7;
	ld.global.f64 	%fd22, [%rd28];
	add.s64 	%rd29, %rd28, %rd7;
	ld.global.f64 	%fd23, [%rd29];
	add.s64 	%rd30, %rd29, %rd7;
	ld.global.f64 	%fd24, [%rd30];
	add.s64 	%rd31, %rd30, %rd7;
	ld.global.f64 	%fd25, [%rd31];
	add.s64 	%rd32, %rd31, %rd7;
	ld.global.f64 	%fd26, [%rd32];
	add.s64 	%rd33, %rd32, %rd7;
	ld.global.f64 	%fd27, [%rd33];
	add.s64 	%rd34, %rd33, %rd7;
	ld.global.f64 	%fd28, [%rd34];
	add.s64 	%rd35, %rd34, %rd7;
	ld.global.f64 	%fd29, [%rd35];
	add.s64 	%rd36, %rd35, %rd7;
	ld.global.f64 	%fd30, [%rd36];
	add.s64 	%rd37, %rd36, %rd7;
	ld.global.f64 	%fd31, [%rd37];
	add.s64 	%rd38, %rd37, %rd7;
	ld.global.f64 	%fd32, [%rd38];
	add.s64 	%rd39, %rd38, %rd7;
	ld.global.f64 	%fd33, [%rd39];
	add.s64 	%rd40, %rd39, %rd7;
	ld.global.f64 	%fd34, [%rd40];
	add.s64 	%rd41, %rd40, %rd7;
	ld.global.f64 	%fd35, [%rd41];
	add.s64 	%rd42, %rd41, %rd7;
	ld.global.f64 	%fd36, [%rd42];
	mul.f64 	%fd37, %fd2, 0d4013CCF145800201;
	mul.f64 	%fd38, %fd7, 0d4038C02D96E00281;
	sub.f64 	%fd39, %fd37, %fd38;
	fma.rn.f64 	%fd40, %fd16, 0d402DB369E8400301, %fd39;
	mul.f64 	%fd41, %fd29, 0d3FE6A113BD249493;
	sub.f64 	%fd42, %fd40, %fd41;
	mul.wide.s32 	%rd43, %r14, 8;
	add.s64 	%rd44, %rd4, %rd43;
	st.global.f64 	[%rd44], %fd42;
	add.f64 	%fd43, %fd5, %fd23;
	mul.f64 	%fd44, %fd12, 0dC04A75A8C7816AB2;
	fma.rn.f64 	%fd45, %fd43, 0d402FC064229B4CD5, %fd44;
	add.s64 	%rd45, %rd44, %rd7;
	st.global.f64 	[%rd45], %fd45;
	sub.f64 	%fd46, %fd2, %fd7;
	mul.f64 	%fd47, %fd46, 0d4004C1B20DFF898B;
	mul.f64 	%fd48, %fd9, 0d403F228B14FF4E50;
	sub.f64 	%fd49, %fd48, %fd47;
	fma.rn.f64 	%fd50, %fd16, 0d4012AE5372FF9564, %fd49;
	mul.f64 	%fd51, %fd18, 0d404F228B14FF4E50;
	sub.f64 	%fd52, %fd50, %fd51;
	mul.f64 	%fd53, %fd29, 0d3FE09AF4D7FFA13C;
	sub.f64 	%fd54, %fd52, %fd53;
	fma.rn.f64 	%fd55, %fd31, 0d4018E86F43FF71DA, %fd54;
	add.s64 	%rd46, %rd45, %rd7;
	st.global.f64 	[%rd46], %fd55;
	sub.f64 	%fd56, %fd5, %fd23;
	mul.f64 	%fd57, %fd56, 0dC028E86F43FF71DA;
	sub.f64 	%fd58, %fd14, %fd25;
	fma.rn.f64 	%fd59, %fd58, 0d4044C1B20DFF898B, %fd57;
	add.s64 	%rd47, %rd46, %rd7;
	st.global.f64 	[%rd47], %fd59;
	mul.f64 	%fd60, %fd7, 0d4002C66B1F6CAB6A;
	fma.rn.f64 	%fd61, %fd2, 0d3FF687B3BF4F3418, %fd60;
	mul.f64 	%fd62, %fd9, 0d403C29A0AF23011E;
	sub.f64 	%fd63, %fd61, %fd62;
	sub.f64 	%fd64, %fd16, %fd29;
	fma.rn.f64 	%fd65, %fd64, 0d3FDE0A44FF144576, %fd63;
	mul.f64 	%fd66, %fd18, 0d4032C66B1F6CAB69;
	sub.f64 	%fd67, %fd65, %fd66;
	fma.rn.f64 	%fd68, %fd20, 0d4042C66B1F6CAB6A, %fd67;
	fma.rn.f64 	%fd69, %fd31, 0d4022C66B1F6CAB69, %fd68;
	mul.f64 	%fd70, %fd33, 0d4029088ED490E48D;
	sub.f64 	%fd71, %fd69, %fd70;
	add.s64 	%rd48, %rd47, %rd7;
	st.global.f64 	[%rd48], %fd71;
	mul.f64 	%fd72, %fd43, 0d401A8D4D5A17B8BD;
	fma.rn.f64 	%fd73, %fd12, 0d402A8D4D5A17B8BD, %fd72;
	add.f64 	%fd74, %fd14, %fd25;
	fma.rn.f64 	%fd75, %fd74, 0dC041B388E6BA7B28, %fd73;
	fma.rn.f64 	%fd76, %fd27, 0d40353DD77B462D64, %fd75;
	add.s64 	%rd49, %rd48, %rd7;
	st.global.f64 	[%rd49], %fd76;
	add.f64 	%fd77, %fd2, %fd29;
	mul.f64 	%fd78, %fd77, 0d3FDCE7F71D73D879;
	add.f64 	%fd79, %fd7, %fd16;
	mul.f64 	%fd80, %fd79, 0dBFF5ADF95616E25C;
	sub.f64 	%fd81, %fd80, %fd78;
	add.f64 	%fd82, %fd9, %fd31;
	fma.rn.f64 	%fd83, %fd82, 0d4025ADF95616E25B, %fd81;
	sub.f64 	%fd84, %fd18, %fd20;
	sub.f64 	%fd85, %fd84, %fd33;
	fma.rn.f64 	%fd86, %fd85, 0d4035ADF95616E25B, %fd83;
	fma.rn.f64 	%fd87, %fd35, 0d40171FF8E45CAD2F, %fd86;
	add.s64 	%rd50, %rd49, %rd7;
	st.global.f64 	[%rd50], %fd87;
	add.f64 	%fd88, %fd3, %fd30;
	mul.f64 	%fd89, %fd88, 0dC0031E9DF1AF0F31;
	add.f64 	%fd90, %fd8, %fd17;
	fma.rn.f64 	%fd91, %fd90, 0dC01CADECEA8696CA, %fd89;
	add.f64 	%fd92, %fd10, %fd32;
	fma.rn.f64 	%fd93, %fd92, 0d402CADECEA8696C9, %fd91;
	fma.rn.f64 	%fd94, %fd19, 0d403CADECEA8696C9, %fd93;
	add.f64 	%fd95, %fd21, %fd34;
	fma.rn.f64 	%fd96, %fd95, 0dC026F18A553878A1, %fd94;
	fma.rn.f64 	%fd97, %fd36, 0d3FF17B14102B0693, %fd96;
	add.s64 	%rd51, %rd50, %rd7;
	st.global.f64 	[%rd51], %fd97;
	add.f64 	%fd98, %fd1, %fd22;
	mul.f64 	%fd99, %fd98, 0d3FDCE7F71D73D879;
	add.f64 	%fd100, %fd4, %fd11;
	mul.f64 	%fd101, %fd100, 0dBFF5ADF95616E25C;
	sub.f64 	%fd102, %fd101, %fd99;
	add.f64 	%fd103, %fd6, %fd24;
	fma.rn.f64 	%fd104, %fd103, 0d4025ADF95616E25B, %fd102;
	fma.rn.f64 	%fd105, %fd13, 0d4035ADF95616E25B, %fd104;
	add.f64 	%fd106, %fd15, %fd26;
	mul.f64 	%fd107, %fd106, 0d4035ADF95616E25B;
	sub.f64 	%fd108, %fd105, %fd107;
	fma.rn.f64 	%fd109, %fd28, 0d40171FF8E45CAD2F, %fd108;
	add.s64 	%rd52, %rd51, %rd7;
	st.global.f64 	[%rd52], %fd109;
	add.f64 	%fd110, %fd3, %fd8;
	sub.f64 	%fd111, %fd110, %fd17;
	sub.f64 	%fd112, %fd111, %fd30;
	sub.f64 	%fd113, %fd10, %fd32;
	mul.f64 	%fd114, %fd113, 0dC031B388E6BA7B28;
	fma.rn.f64 	%fd115, %fd112, 0d400A8D4D5A17B8BD, %fd114;
	sub.f64 	%fd116, %fd21, %fd34;
	fma.rn.f64 	%fd117, %fd116, 0d40253DD77B462D64, %fd115;
	add.s64 	%rd53, %rd52, %rd7;
	st.global.f64 	[%rd53], %fd117;
	sub.f64 	%fd118, %fd1, %fd4;
	mul.f64 	%fd119, %fd118, 0d3FDE0A44FF144576;
	mul.f64 	%fd120, %fd6, 0d4022C66B1F6CAB69;
	sub.f64 	%fd121, %fd119, %fd120;
	mul.f64 	%fd122, %fd11, 0d4002C66B1F6CAB6A;
	sub.f64 	%fd123, %fd121, %fd122;
	fma.rn.f64 	%fd124, %fd13, 0d4032C66B1F6CAB69, %fd123;
	fma.rn.f64 	%fd125, %fd15, 0d4029088ED490E48D, %fd124;
	mul.f64 	%fd126, %fd22, 0d3FF687B3BF4F3418;
	sub.f64 	%fd127, %fd125, %fd126;
	fma.rn.f64 	%fd128, %fd24, 0d403C29A0AF23011E, %fd127;
	mul.f64 	%fd129, %fd26, 0d4042C66B1F6CAB6A;
	sub.f64 	%fd130, %fd128, %fd129;
	add.s64 	%rd54, %rd53, %rd7;
	st.global.f64 	[%rd54], %fd130;
	mul.f64 	%fd131, %fd88, 0dC008E86F43FF71DA;
	fma.rn.f64 	%fd132, %fd90, 0d402F228B14FF4E50, %fd131;
	fma.rn.f64 	%fd133, %fd92, 0d4024C1B20DFF898B, %fd132;
	mul.f64 	%fd134, %fd19, 0d404F228B14FF4E50;
	sub.f64 	%fd135, %fd133, %fd134;
	add.s64 	%rd55, %rd54, %rd7;
	st.global.f64 	[%rd55], %fd135;
	mul.f64 	%fd136, %fd1, 0d3FE09AF4D7FFA13C;
	mul.f64 	%fd137, %fd4, 0d4012AE5372FF9564;
	sub.f64 	%fd138, %fd137, %fd136;
	fma.rn.f64 	%fd139, %fd6, 0d4018E86F43FF71DA, %fd138;
	sub.f64 	%fd140, %fd11, %fd22;
	fma.rn.f64 	%fd141, %fd140, 0d4004C1B20DFF898B, %fd139;
	mul.f64 	%fd142, %fd13, 0d404F228B14FF4E50;
	sub.f64 	%fd143, %fd141, %fd142;
	fma.rn.f64 	%fd144, %fd24, 0d403F228B14FF4E50, %fd143;
	add.s64 	%rd56, %rd55, %rd7;
	st.global.f64 	[%rd56], %fd144;
	sub.f64 	%fd145, %fd3, %fd30;
	sub.f64 	%fd146, %fd8, %fd17;
	mul.f64 	%fd147, %fd146, 0dC043D83E95A11005;
	fma.rn.f64 	%fd148, %fd145, 0d40052AED6C67888E, %fd147;
	add.s64 	%rd57, %rd56, %rd7;
	st.global.f64 	[%rd57], %fd148;
	mul.f64 	%fd149, %fd1, 0d3FE6A113BD249493;
	mul.f64 	%fd150, %fd4, 0d402DB369E8400301;
	sub.f64 	%fd151, %fd149, %fd150;
	fma.rn.f64 	%fd152, %fd11, 0d4038C02D96E00281, %fd151;
	mul.f64 	%fd153, %fd22, 0d4013CCF145800201;
	sub.f64 	%fd154, %fd152, %fd153;
	add.s64 	%rd58, %rd57, %rd7;
	st.global.f64 	[%rd58], %fd154;
$L__BB5_2:
	ret;

}


// ===== COMPILED SASS (sm_100) =====

	.target	sm_100

	.elftype	@"ET_EXEC"


//--------------------- .note.nv.tkinfo           --------------------------
	.section	.note.nv.tkinfo,"",@"SHT_NOTE"
	.sectionflags	@"SHF_NOTE_NV_TKINFO"
	.tkinfo
        /*0018*/ 	.word	0x00000002
        /*0030*/ 	.string	""
        /*0030*/ 	.string	"ptxas"
        /*0030*/ 	.string	"Cuda compilation tools, release 13.0, V13.0.88"
        /*0030*/ 	.string	"Build cuda_13.0.r13.0/compiler.36424714_0"
        /*0030*/ 	.string	"-arch sm_100 -m 64 "



//--------------------- .note.nv.cuinfo           --------------------------
	.section	.note.nv.cuinfo,"",@"SHT_NOTE"
	.sectionflags	@"SHF_NOTE_NV_CUINFO"
        /*0018*/ 	.short	0x0002
        /*001a*/ 	.short	0x0064
        /*001c*/ 	.short	0x0082
	.zero		2


//--------------------- .nv.info                  --------------------------
	.section	.nv.info,"",@"SHT_CUDA_INFO"
	.align	4


	//----- nvinfo : EIATTR_REGCOUNT
	.align		4
        /*0000*/ 	.byte	0x04, 0x2f
        /*0002*/ 	.short	(.L_1 - .L_0)
	.align		4
.L_0:
        /*0004*/ 	.word	index@(_Z14_cart2sph_ang2PdS_ii)
        /*0008*/ 	.word	0x00000018


	//----- nvinfo : EIATTR_FRAME_SIZE
	.align		4
.L_1:
        /*000c*/ 	.byte	0x04, 0x11
        /*000e*/ 	.short	(.L_3 - .L_2)
	.align		4
.L_2:
        /*0010*/ 	.word	index@(_Z14_cart2sph_ang2PdS_ii)
        /*0014*/ 	.word	0x00000000


	//----- nvinfo : EIATTR_REGCOUNT
	.align		4
.L_3:
        /*0018*/ 	.byte	0x04, 0x2f
        /*001a*/ 	.short	(.L_5 - .L_4)
	.align		4
.L_4:
        /*001c*/ 	.word	index@(_Z14_cart2sph_ang3PdS_ii)
        /*0020*/ 	.word	0x00000020


	//----- nvinfo : EIATTR_FRAME_SIZE
	.align		4
.L_5:
        /*0024*/ 	.byte	0x04, 0x11
        /*0026*/ 	.short	(.L_7 - .L_6)
	.align		4
.L_6:
        /*0028*/ 	.word	index@(_Z14_cart2sph_ang3PdS_ii)
        /*002c*/ 	.word	0x00000000


	//----- nvinfo : EIATTR_REGCOUNT
	.align		4
.L_7:
        /*0030*/ 	.byte	0x04, 0x2f
        /*0032*/ 	.short	(.L_9 - .L_8)
	.align		4
.L_8:
        /*0034*/ 	.word	index@(_Z14_cart2sph_ang4PdS_ii)
        /*0038*/ 	.word	0x00000028


	//----- nvinfo : EIATTR_FRAME_SIZE
	.align		4
.L_9:
        /*003c*/ 	.byte	0x04, 0x11
        /*003e*/ 	.short	(.L_11 - .L_10)
	.align		4
.L_10:
        /*0040*/ 	.word	index@(_Z14_cart2sph_ang4PdS_ii)
        /*0044*/ 	.word	0x00000000


	//----- nvinfo : EIATTR_REGCOUNT
	.align		4
.L_11:
        /*0048*/ 	.byte	0x04, 0x2f
        /*004a*/ 	.short	(.L_13 - .L_12)
	.align		4
.L_12:
        /*004c*/ 	.word	index@(_Z14_cart2sph_ang5PdS_ii)
        /*0050*/ 	.word	0x00000030


	//----- nvinfo : EIATTR_FRAME_SIZE
	.align		4
.L_13:
        /*0054*/ 	.byte	0x04, 0x11
        /*0056*/ 	.short	(.L_15 - .L_14)
	.align		4
.L_14:
        /*0058*/ 	.word	index@(_Z14_cart2sph_ang5PdS_ii)
        /*005c*/ 	.word	0x00000000


	//----- nvinfo : EIATTR_REGCOUNT
	.align		4
.L_15:
        /*0060*/ 	.byte	0x04, 0x2f
        /*0062*/ 	.short	(.L_17 - .L_16)
	.align		4
.L_16:
        /*0064*/ 	.word	index@(_Z14_cart2sph_ang6PdS_ii)
        /*0068*/ 	.word	0x00000038


	//----- nvinfo : EIATTR_FRAME_SIZE
	.align		4
.L_17:
        /*006c*/ 	.byte	0x04, 0x11
        /*006e*/ 	.short	(.L_19 - .L_18)
	.align		4
.L_18:
        /*0070*/ 	.word	index@(_Z14_cart2sph_ang6PdS_ii)
        /*0074*/ 	.word	0x00000000


	//----- nvinfo : EIATTR_REGCOUNT
	.align		4
.L_19:
        /*0078*/ 	.byte	0x04, 0x2f
        /*007a*/ 	.short	(.L_21 - .L_20)
	.align		4
.L_20:
        /*007c*/ 	.word	index@(_Z14_cart2sph_ang7PdS_ii)
        /*0080*/ 	.word	0x00000048


	//----- nvinfo : EIATTR_FRAME_SIZE
	.align		4
.L_21:
        /*0084*/ 	.byte	0x04, 0x11
        /*0086*/ 	.short	(.L_23 - .L_22)
	.align		4
.L_22:
        /*0088*/ 	.word	index@(_Z14_cart2sph_ang7PdS_ii)
        /*008c*/ 	.word	0x00000000


	//----- nvinfo : EIATTR_MIN_STACK_SIZE
	.align		4
.L_23:
        /*0090*/ 	.byte	0x04, 0x12
        /*0092*/ 	.short	(.L_25 - .L_24)
	.align		4
.L_24:
        /*0094*/ 	.word	index@(_Z14_cart2sph_ang7PdS_ii)
        /*0098*/ 	.word	0x00000000


	//----- nvinfo : EIATTR_MIN_STACK_SIZE
	.align		4
.L_25:
        /*009c*/ 	.byte	0x04, 0x12
        /*009e*/ 	.short	(.L_27 - .L_26)
	.align		4
.L_26:
        /*00a0*/ 	.word	index@(_Z14_cart2sph_ang6PdS_ii)
        /*00a4*/ 	.word	0x00000000


	//----- nvinfo : EIATTR_MIN_STACK_SIZE
	.align		4
.L_27:
        /*00a8*/ 	.byte	0x04, 0x12
        /*00aa*/ 	.short	(.L_29 - .L_28)
	.align		4
.L_28:
        /*00ac*/ 	.word	index@(_Z14_cart2sph_ang5PdS_ii)
        /*00b0*/ 	.word	0x00000000


	//----- nvinfo : EIATTR_MIN_STACK_SIZE
	.align		4
.L_29:
        /*00b4*/ 	.byte	0x04, 0x12
        /*00b6*/ 	.short	(.L_31 - .L_30)
	.align		4
.L_30:
        /*00b8*/ 	.word	index@(_Z14_cart2sph_ang4PdS_ii)
        /*00bc*/ 	.word	0x00000000


	//----- nvinfo : EIATTR_MIN_STACK_SIZE
	.align		4
.L_31:
        /*00c0*/ 	.byte	0x04, 0x12
        /*00c2*/ 	.short	(.L_33 - .L_32)
	.align		4
.L_32:
        /*00c4*/ 	.word	index@(_Z14_cart2sph_ang3PdS_ii)
        /*00c8*/ 	.word	0x00000000


	//----- nvinfo : EIATTR_MIN_STACK_SIZE
	.align		4
.L_33:
        /*00cc*/ 	.byte	0x04, 0x12
        /*00ce*/ 	.short	(.L_35 - .L_34)
	.align		4
.L_34:
        /*00d0*/ 	.word	index@(_Z14_cart2sph_ang2PdS_ii)
        /*00d4*/ 	.word	0x00000000
.L_35:


//--------------------- .nv.compat                --------------------------
	.section	.nv.compat,"",@"SHT_CUDA_COMPAT_INFO"
	.align	4
        /*0000*/ 	.byte	0x02, 0x09, 0x00, 0x00, 0x02, 0x02, 0x01, 0x00, 0x02, 0x05, 0x05, 0x00, 0x03, 0x07, 0x01, 0x01
        /*0010*/ 	.byte	0x02, 0x03, 0x00, 0x00, 0x02, 0x06, 0x01, 0x00, 0x04, 0x0b, 0x08, 0x00, 0x01, 0x00, 0x00, 0x00
        /*0020*/ 	.byte	0x00, 0x00, 0x00, 0x00


//--------------------- .nv.info._Z14_cart2sph_ang7PdS_ii --------------------------
	.section	.nv.info._Z14_cart2sph_ang7PdS_ii,"",@"SHT_CUDA_INFO"
	.sectionflags	@""
	.align	4


	//----- nvinfo : EIATTR_CUDA_API_VERSION
	.align		4
        /*0000*/ 	.byte	0x04, 0x37
        /*0002*/ 	.short	(.L_37 - .L_36)
.L_36:
        /*0004*/ 	.word	0x00000082


	//----- nvinfo : EIATTR_KPARAM_INFO
	.align		4
.L_37:
        /*0008*/ 	.byte	0x04, 0x17
        /*000a*/ 	.short	(.L_39 - .L_38)
.L_38:
        /*000c*/ 	.word	0x00000000
        /*0010*/ 	.short	0x0003
        /*0012*/ 	.short	0x0014
        /*0014*/ 	.byte	0x00, 0xf0, 0x11, 0x00


	//----- nvinfo : EIATTR_KPARAM_INFO
	.align		4
.L_39:
        /*0018*/ 	.byte	0x04, 0x17
        /*001a*/ 	.short	(.L_41 - .L_40)
.L_40:
        /*001c*/ 	.word	0x00000000
        /*0020*/ 	.short	0x0002
        /*0022*/ 	.short	0x0010
        /*0024*/ 	.byte	0x00, 0xf0, 0x11, 0x00


	//----- nvinfo : EIATTR_KPARAM_INFO
	.align		4
.L_41:
        /*0028*/ 	.byte	0x04, 0x17
        /*002a*/ 	.short	(.L_43 - .L_42)
.L_42:
        /*002c*/ 	.word	0x00000000
        /*0030*/ 	.short	0x0001
        /*0032*/ 	.short	0x0008
        /*0034*/ 	.byte	0x00, 0xf5, 0x21, 0x00


	//----- nvinfo : EIATTR_KPARAM_INFO
	.align		4
.L_43:
        /*0038*/ 	.byte	0x04, 0x17
        /*003a*/ 	.short	(.L_45 - .L_44)
.L_44:
        /*003c*/ 	.word	0x00000000
        /*0040*/ 	.short	0x0000
        /*0042*/ 	.short	0x0000
        /*0044*/ 	.byte	0x00, 0xf5, 0x21, 0x00


	//----- nvinfo : EIATTR_SPARSE_MMA_MASK
	.align		4
.L_45:
        /*0048*/ 	.byte	0x03, 0x50
        /*004a*/ 	.short	0x0000


	//----- nvinfo : EIATTR_MAXREG_COUNT
	.align		4
        /*004c*/ 	.byte	0x03, 0x1b
        /*004e*/ 	.short	0x00ff


	//----- nvinfo : EIATTR_MERCURY_ISA_VERSION
	.align		4
        /*0050*/ 	.byte	0x03, 0x5f
        /*0052*/ 	.short	0x0101


	//----- nvinfo : EIATTR_VRC_CTA_INIT_COUNT
	.align		4
        /*0054*/ 	.byte	0x02, 0x4a
	.zero		1
	.zero		1


	//----- nvinfo : EIATTR_EXIT_INSTR_OFFSETS
	.align		4
        /*0058*/ 	.byte	0x04, 0x1c
        /*005a*/ 	.short	(.L_47 - .L_46)


	//   ....[0]....
.L_46:
        /*005c*/ 	.word	0x00000070


	//   ....[1]....
        /*0060*/ 	.word	0x00001610


	//----- nvinfo : EIATTR_CBANK_PARAM_SIZE
	.align		4
.L_47:
        /*0064*/ 	.byte	0x03, 0x19
        /*0066*/ 	.short	0x0018


	//----- nvinfo : EIATTR_PARAM_CBANK
	.align		4
        /*0068*/ 	.byte	0x04, 0x0a
        /*006a*/ 	.short	(.L_49 - .L_48)
	.align		4
.L_48:
        /*006c*/ 	.word	index@(.nv.constant0._Z14_cart2sph_ang7PdS_ii)
        /*0070*/ 	.short	0x0380
        /*0072*/ 	.short	0x0018


	//----- nvinfo : EIATTR_SW_WAR
	.align		4
.L_49:
        /*0074*/ 	.byte	0x04, 0x36
        /*0076*/ 	.short	(.L_51 - .L_50)
.L_50:
        /*0078*/ 	.word	0x00000008
.L_51:


//--------------------- .nv.info._Z14_cart2sph_ang6PdS_ii --------------------------
	.section	.nv.info._Z14_cart2sph_ang6PdS_ii,"",@"SHT_CUDA_INFO"
	.sectionflags	@""
	.align	4


	//----- nvinfo : EIATTR_CUDA_API_VERSION
	.align		4
        /*0000*/ 	.byte	0x04, 0x37
        /*0002*/ 	.short	(.L_53 - .L_52)
.L_52:
        /*0004*/ 	.word	0x00000082


	//----- nvinfo : EIATTR_KPARAM_INFO
	.align		4
.L_53:
        /*0008*/ 	.byte	0x04, 0x17
        /*000a*/ 	.short	(.L_55 - .L_54)
.L_54:
        /*000c*/ 	.word	0x00000000
        /*0010*/ 	.short	0x0003
        /*0012*/ 	.short	0x0014
        /*0014*/ 	.byte	0x00, 0xf0, 0x11, 0x00


	//----- nvinfo : EIATTR_KPARAM_INFO
	.align		4
.L_55:
        /*0018*/ 	.byte	0x04, 0x17
        /*001a*/ 	.short	(.L_57 - .L_56)
.L_56:
        /*001c*/ 	.word	0x00000000
        /*0020*/ 	.short	0x0002
        /*0022*/ 	.short	0x0010
        /*0024*/ 	.byte	0x00, 0xf0, 0x11, 0x00


	//----- nvinfo : EIATTR_KPARAM_INFO
	.align		4
.L_57:
        /*0028*/ 	.byte	0x04, 0x17
        /*002a*/ 	.short	(.L_59 - .L_58)
.L_58:
        /*002c*/ 	.word	0x00000000
        /*0030*/ 	.short	0x0001
        /*0032*/ 	.short	0x0008
        /*0034*/ 	.byte	0x00, 0xf5, 0x21, 0x00


	//----- nvinfo : EIATTR_KPARAM_INFO
	.align		4
.L_59:
        /*0038*/ 	.byte	0x04, 0x17
        /*003a*/ 	.short	(.L_61 - .L_60)
.L_60:
        /*003c*/ 	.word	0x00000000
        /*0040*/ 	.short	0x0000
        /*0042*/ 	.short	0x0000
        /*0044*/ 	.byte	0x00, 0xf5, 0x21, 0x00


	//----- nvinfo : EIATTR_SPARSE_MMA_MASK
	.align		4
.L_61:
        /*0048*/ 	.byte	0x03, 0x50
        /*004a*/ 	.short	0x0000


	//----- nvinfo : EIATTR_MAXREG_COUNT
	.align		4
        /*004c*/ 	.byte	0x03, 0x1b
        /*004e*/ 	.short	0x00ff


	//----- nvinfo : EIATTR_MERCURY_ISA_VERSION
	.align		4
        /*0050*/ 	.byte	0x03, 0x5f
        /*0052*/ 	.short	0x0101


	//----- nvinfo : EIATTR_VRC_CTA_INIT_COUNT
	.align		4
        /*0054*/ 	.byte	0x02, 0x4a
	.zero		1
	.zero		1


	//----- nvinfo : EIATTR_EXIT_INSTR_OFFSETS
	.align		4
        /*0058*/ 	.byte	0x04, 0x1c
        /*005a*/ 	.short	(.L_63 - .L_62)


	//   ....[0]....
.L_62:
        /*005c*/ 	.word	0x00000070


	//   ....[1]....
        /*0060*/ 	.word	0x00001000


	//----- nvinfo : EIATTR_CBANK_PARAM_SIZE
	.align		4
.L_63:
        /*0064*/ 	.byte	0x03, 0x19
        /*0066*/ 	.short	0x0018


	//----- nvinfo : EIATTR_PARAM_CBANK
	.align		4
        /*0068*/ 	.byte	0x04, 0x0a
        /*006a*/ 	.short	(.L_65 - .L_64)
	.align		4
.L_64:
        /*006c*/ 	.word	index@(.nv.constant0._Z14_cart2sph_ang6PdS_ii)
        /*0070*/ 	.short	0x0380
        /*0072*/ 	.short	0x0018


	//----- nvinfo : EIATTR_SW_WAR
	.align		4
.L_65:
        /*0074*/ 	.byte	0x04, 0x36
        /*0076*/ 	.short	(.L_67 - .L_66)
.L_66:
        /*0078*/ 	.word	0x00000008
.L_67:


//--------------------- .nv.info._Z14_cart2sph_ang5PdS_ii --------------------------
	.section	.nv.info._Z14_cart2sph_ang5PdS_ii,"",@"SHT_CUDA_INFO"
	.sectionflags	@""
	.align	4


	//----- nvinfo : EIATTR_CUDA_API_VERSION
	.align		4
        /*0000*/ 	.byte	0x04, 0x37
        /*0002*/ 	.short	(.L_69 - .L_68)
.L_68:
        /*0004*/ 	.word	0x00000082


	//----- nvinfo : EIATTR_KPARAM_INFO
	.align		4
.L_69:
        /*0008*/ 	.byte	0x04, 0x17
        /*000a*/ 	.short	(.L_71 - .L_70)
.L_70:
        /*000c*/ 	.word	0x00000000
        /*0010*/ 	.short	0x0003
        /*0012*/ 	.short	0x0014
        /*0014*/ 	.byte	0x00, 0xf0, 0x11, 0x00


	//----- nvinfo : EIATTR_KPARAM_INFO
	.align		4
.L_71:
        /*0018*/ 	.byte	0x04, 0x17
        /*001a*/ 	.short	(.L_73 - .L_72)
.L_72:
        /*001c*/ 	.word	0x00000000
        /*0020*/ 	.short	0x0002
        /*0022*/ 	.short	0x0010
        /*0024*/ 	.byte	0x00, 0xf0, 0x11, 0x00


	//----- nvinfo : EIATTR_KPARAM_INFO
	.align		4
.L_73:
        /*0028*/ 	.byte	0x04, 0x17
        /*002a*/ 	.short	(.L_75 - .L_74)
.L_74:
        /*002c*/ 	.word	0x00000000
        /*0030*/ 	.short	0x0001
        /*0032*/ 	.short	0x0008
        /*0034*/ 	.byte	0x00, 0xf5, 0x21, 0x00


	//----- nvinfo : EIATTR_KPARAM_INFO
	.align		4
.L_75:
        /*0038*/ 	.byte	0x04, 0x17
        /*003a*/ 	.short	(.L_77 - .L_76)
.L_76:
        /*003c*/ 	.word	0x00000000
        /*0040*/ 	.short	0x0000
        /*0042*/ 	.short	0x0000
        /*0044*/ 	.byte	0x00, 0xf5, 0x21, 0x00


	//----- nvinfo : EIATTR_SPARSE_MMA_MASK
	.align		4
.L_77:
        /*0048*/ 	.byte	0x03, 0x50
        /*004a*/ 	.short	0x0000


	//----- nvinfo : EIATTR_MAXREG_COUNT
	.align		4
        /*004c*/ 	.byte	0x03, 0x1b
        /*004e*/ 	.short	0x00ff


	//----- nvinfo : EIATTR_MERCURY_ISA_VERSION
	.align		4
        /*0050*/ 	.byte	0x03, 0x5f
        /*0052*/ 	.short	0x0101


	//----- nvinfo : EIATTR_VRC_CTA_INIT_COUNT
	.align		4
        /*0054*/ 	.byte	0x02, 0x4a
	.zero		1
	.zero		1


	//----- nvinfo : EIATTR_EXIT_INSTR_OFFSETS
	.align		4
        /*0058*/ 	.byte	0x04, 0x1c
        /*005a*/ 	.short	(.L_79 - .L_78)


	//   ....[0]....
.L_78:
        /*005c*/ 	.word	0x00000070


	//   ....[1]....
        /*0060*/ 	.word	0x00000c10


	//----- nvinfo : EIATTR_CBANK_PARAM_SIZE
	.align		4
.L_79:
        /*0064*/ 	.byte	0x03, 0x19
        /*0066*/ 	.short	0x0018


	//----- nvinfo : EIATTR_PARAM_CBANK
	.align		4
        /*0068*/ 	.byte	0x04, 0x0a
        /*006a*/ 	.short	(.L_81 - .L_80)
	.align		4
.L_80:
        /*006c*/ 	.word	index@(.nv.constant0._Z14_cart2sph_ang5PdS_ii)
        /*0070*/ 	.short	0x0380
        /*0072*/ 	.short	0x0018


	//----- nvinfo : EIATTR_SW_WAR
	.align		4
.L_81:
        /*0074*/ 	.byte	0x04, 0x36
        /*0076*/ 	.short	(.L_83 - .L_82)
.L_82:
        /*0078*/ 	.word	0x00000008
.L_83:


//--------------------- .nv.info._Z14_cart2sph_ang4PdS_ii --------------------------
	.section	.nv.info._Z14_cart2sph_ang4PdS_ii,"",@"SHT_CUDA_INFO"
	.sectionflags	@""
	.align	4


	//----- nvinfo : EIATTR_CUDA_API_VERSION
	.align		4
        /*0000*/ 	.byte	0x04, 0x37
        /*0002*/ 	.short	(.L_85 - .L_84)
.L_84:
        /*0004*/ 	.word	0x00000082


	//----- nvinfo : EIATTR_KPARAM_INFO
	.align		4
.L_85:
        /*0008*/ 	.byte	0x04, 0x17
        /*000a*/ 	.short	(.L_87 - .L_86)
.L_86:
        /*000c*/ 	.word	0x00000000
        /*0010*/ 	.short	0x0003
        /*0012*/ 	.short	0x0014
        /*0014*/ 	.byte	0x00, 0xf0, 0x11, 0x00


	//----- nvinfo : EIATTR_KPARAM_INFO
	.align		4
.L_87:
        /*0018*/ 	.byte	0x04, 0x17
        /*001a*/ 	.short	(.L_89 - .L_88)
.L_88:
        /*001c*/ 	.word	0x00000000
        /*0020*/ 	.short	0x0002
        /*0022*/ 	.short	0x0010
        /*0024*/ 	.byte	0x00, 0xf0, 0x11, 0x00


	//----- nvinfo : EIATTR_KPARAM_INFO
	.align		4
.L_89:
        /*0028*/ 	.byte	0x04, 0x17
        /*002a*/ 	.short	(.L_91 - .L_90)
.L_90:
        /*002c*/ 	.word	0x00000000
        /*0030*/ 	.short	0x0001
        /*0032*/ 	.short	0x0008
        /*0034*/ 	.byte	0x00, 0xf5, 0x21, 0x00


	//----- nvinfo : EIATTR_KPARAM_INFO
	.align		4
.L_91:
        /*0038*/ 	.byte	0x04, 0x17
        /*003a*/ 	.short	(.L_93 - .L_92)
.L_92:
        /*003c*/ 	.word	0x00000000
        /*0040*/ 	.short	0x0000
        /*0042*/ 	.short	0x0000
        /*0044*/ 	.byte	0x00, 0xf5, 0x21, 0x00


	//----- nvinfo : EIATTR_SPARSE_MMA_MASK
	.align		4
.L_93:
        /*0048*/ 	.byte	0x03, 0x50
        /*004a*/ 	.short	0x0000


	//----- nvinfo : EIATTR_MAXREG_COUNT
	.align		4
        /*004c*/ 	.byte	0x03, 0x1b
        /*004e*/ 	.short	0x00ff


	//----- nvinfo : EIATTR_MERCURY_ISA_VERSION
	.align		4
        /*0050*/ 	.byte	0x03, 0x5f
        /*0052*/ 	.short	0x0101


	//----- nvinfo : EIATTR_VRC_CTA_INIT_COUNT
	.align		4
        /*0054*/ 	.byte	0x02, 0x4a
	.zero		1
	.zero		1


	//----- nvinfo : EIATTR_EXIT_INSTR_OFFSETS
	.align		4
        /*0058*/ 	.byte	0x04, 0x1c
        /*005a*/ 	.short	(.L_95 - .L_94)


	//   ....[0]....
.L_94:
        /*005c*/ 	.word	0x00000070


	//   ....[1]....
        /*0060*/ 	.word	0x000008f0


	//----- nvinfo : EIATTR_CBANK_PARAM_SIZE
	.align		4
.L_95:
        /*0064*/ 	.byte	0x03, 0x19
        /*0066*/ 	.short	0x0018


	//----- nvinfo : EIATTR_PARAM_CBANK
	.align		4
        /*0068*/ 	.byte	0x04, 0x0a
        /*006a*/ 	.short	(.L_97 - .L_96)
	.align		4
.L_96:
        /*006c*/ 	.word	index@(.nv.constant0._Z14_cart2sph_ang4PdS_ii)
        /*0070*/ 	.short	0x0380
        /*0072*/ 	.short	0x0018


	//----- nvinfo : EIATTR_SW_WAR
	.align		4
.L_97:
        /*0074*/ 	.byte	0x04, 0x36
        /*0076*/ 	.short	(.L_99 - .L_98)
.L_98:
        /*0078*/ 	.word	0x00000008
.L_99:


//--------------------- .nv.info._Z14_cart2sph_ang3PdS_ii --------------------------
	.section	.nv.info._Z14_cart2sph_ang3PdS_ii,"",@"SHT_CUDA_INFO"
	.sectionflags	@""
	.align	4


	//----- nvinfo : EIATTR_CUDA_API_VERSION
	.align		4
        /*0000*/ 	.byte	0x04, 0x37
        /*0002*/ 	.short	(.L_101 - .L_100)
.L_100:
        /*0004*/ 	.word	0x00000082


	//----- nvinfo : EIATTR_KPARAM_INFO
	.align		4
.L_101:
        /*0008*/ 	.byte	0x04, 0x17
        /*000a*/ 	.short	(.L_103 - .L_102)
.L_102:
        /*000c*/ 	.word	0x00000000
        /*0010*/ 	.short	0x0003
        /*0012*/ 	.short	0x0014
        /*0014*/ 	.byte	0x00, 0xf0, 0x11, 0x00


	//----- nvinfo : EIATTR_KPARAM_INFO
	.align		4
.L_103:
        /*0018*/ 	.byte	0x04, 0x17
        /*001a*/ 	.short	(.L_105 - .L_104)
.L_104:
        /*001c*/ 	.word	0x00000000
        /*0020*/ 	.short	0x0002
        /*0022*/ 	.short	0x0010
        /*0024*/ 	.byte	0x00, 0xf0, 0x11, 0x00


	//----- nvinfo : EIATTR_KPARAM_INFO
	.align		4
.L_105:
        /*0028*/ 	.byte	0x04, 0x17
        /*002a*/ 	.short	(.L_107 - .L_106)
.L_106:
        /*002c*/ 	.word	0x00000000
        /*0030*/ 	.short	0x0001
        /*0032*/ 	.short	0x0008
        /*0034*/ 	.byte	0x00, 0xf5, 0x21, 0x00


	//----- nvinfo : EIATTR_KPARAM_INFO
	.align		4
.L_107:
        /*0038*/ 	.byte	0x04, 0x17
        /*003a*/ 	.short	(.L_109 - .L_108)
.L_108:
        /*003c*/ 	.word	0x00000000
        /*0040*/ 	.short	0x0000
        /*0042*/ 	.short	0x0000
        /*0044*/ 	.byte	0x00, 0xf5, 0x21, 0x00


	//----- nvinfo : EIATTR_SPARSE_MMA_MASK
	.align		4
.L_109:
        /*0048*/ 	.byte	0x03, 0x50
        /*004a*/ 	.short	0x0000


	//----- nvinfo : EIATTR_MAXREG_COUNT
	.align		4
        /*004c*/ 	.byte	0x03, 0x1b
        /*004e*/ 	.short	0x00ff


	//----- nvinfo : EIATTR_MERCURY_ISA_VERSION
	.align		4
        /*0050*/ 	.byte	0x03, 0x5f
        /*0052*/ 	.short	0x0101


	//----- nvinfo : EIATTR_VRC_CTA_INIT_COUNT
	.align		4
        /*0054*/ 	.byte	0x02, 0x4a
	.zero		1
	.zero		1


	//----- nvinfo : EIATTR_EXIT_INSTR_OFFSETS
	.align		4
        /*0058*/ 	.byte	0x04, 0x1c
        /*005a*/ 	.short	(.L_111 - .L_110)


	//   ....[0]....
.L_110:
        /*005c*/ 	.word	0x00000070


	//   ....[1]....
        /*0060*/ 	.word	0x00000680


	//----- nvinfo : EIATTR_CBANK_PARAM_SIZE
	.align		4
.L_111:
        /*0064*/ 	.byte	0x03, 0x19
        /*0066*/ 	.short	0x0018


	//----- nvinfo : EIATTR_PARAM_CBANK
	.align		4
        /*0068*/ 	.byte	0x04, 0x0a
        /*006a*/ 	.short	(.L_113 - .L_112)
	.align		4
.L_112:
        /*006c*/ 	.word	index@(.nv.constant0._Z14_cart2sph_ang3PdS_ii)
        /*0070*/ 	.short	0x0380
        /*0072*/ 	.short	0x0018


	//----- nvinfo : EIATTR_SW_WAR
	.align		4
.L_113:
        /*0074*/ 	.byte	0x04, 0x36
        /*0076*/ 	.short	(.L_115 - .L_114)
.L_114:
        /*0078*/ 	.word	0x00000008
.L_115:


//--------------------- .nv.info._Z14_cart2sph_ang2PdS_ii --------------------------
	.section	.nv.info._Z14_cart2sph_ang2PdS_ii,"",@"SHT_CUDA_INFO"
	.sectionflags	@""
	.align	4


	//----- nvinfo : EIATTR_CUDA_API_VERSION
	.align		4
        /*0000*/ 	.byte	0x04, 0x37
        /*0002*/ 	.short	(.L_117 - .L_116)
.L_116:
        /*0004*/ 	.word	0x00000082


	//----- nvinfo : EIATTR_KPARAM_INFO
	.align		4
.L_117:
        /*0008*/ 	.byte	0x04, 0x17
        /*000a*/ 	.short	(.L_119 - .L_118)
.L_118:
        /*000c*/ 	.word	0x00000000
        /*0010*/ 	.short	0x0003
        /*0012*/ 	.short	0x0014
        /*0014*/ 	.byte	0x00, 0xf0, 0x11, 0x00


	//----- nvinfo : EIATTR_KPARAM_INFO
	.align		4
.L_119:
        /*0018*/ 	.byte	0x04, 0x17
        /*001a*/ 	.short	(.L_121 - .L_120)
.L_120:
        /*001c*/ 	.word	0x00000000
        /*0020*/ 	.short	0x0002
        /*0022*/ 	.short	0x0010
        /*0024*/ 	.byte	0x00, 0xf0, 0x11, 0x00


	//----- nvinfo : EIATTR_KPARAM_INFO
	.align		4
.L_121:
        /*0028*/ 	.byte	0x04, 0x17
        /*002a*/ 	.short	(.L_123 - .L_122)
.L_122:
        /*002c*/ 	.word	0x00000000
        /*0030*/ 	.short	0x0001
        /*0032*/ 	.short	0x0008
        /*0034*/ 	.byte	0x00, 0xf5, 0x21, 0x00


	//----- nvinfo : EIATTR_KPARAM_INFO
	.align		4
.L_123:
        /*0038*/ 	.byte	0x04, 0x17
        /*003a*/ 	.short	(.L_125 - .L_124)
.L_124:
        /*003c*/ 	.word	0x00000000
        /*0040*/ 	.short	0x0000
        /*0042*/ 	.short	0x0000
        /*0044*/ 	.byte	0x00, 0xf5, 0x21, 0x00


	//----- nvinfo : EIATTR_SPARSE_MMA_MASK
	.align		4
.L_125:
        /*0048*/ 	.byte	0x03, 0x50
        /*004a*/ 	.short	0x0000


	//----- nvinfo : EIATTR_MAXREG_COUNT
	.align		4
        /*004c*/ 	.byte	0x03, 0x1b
        /*004e*/ 	.short	0x00ff


	//----- nvinfo : EIATTR_MERCURY_ISA_VERSION
	.align		4
        /*0050*/ 	.byte	0x03, 0x5f
        /*0052*/ 	.short	0x0101


	//----- nvinfo : EIATTR_VRC_CTA_INIT_COUNT
	.align		4
        /*0054*/ 	.byte	0x02, 0x4a
	.zero		1
	.zero		1


	//----- nvinfo : EIATTR_EXIT_INSTR_OFFSETS
	.align		4
        /*0058*/ 	.byte	0x04, 0x1c
        /*005a*/ 	.short	(.L_127 - .L_126)


	//   ....[0]....
.L_126:
        /*005c*/ 	.word	0x00000070


	//   ....[1]....
        /*0060*/ 	.word	0x000004c0


	//----- nvinfo : EIATTR_CBANK_PARAM_SIZE
	.align		4
.L_127:
        /*0064*/ 	.byte	0x03, 0x19
        /*0066*/ 	.short	0x0018


	//----- nvinfo : EIATTR_PARAM_CBANK
	.align		4
        /*0068*/ 	.byte	0x04, 0x0a
        /*006a*/ 	.short	(.L_129 - .L_128)
	.align		4
.L_128:
        /*006c*/ 	.word	index@(.nv.constant0._Z14_cart2sph_ang2PdS_ii)
        /*0070*/ 	.short	0x0380
        /*0072*/ 	.short	0x0018


	//----- nvinfo : EIATTR_SW_WAR
	.align		4
.L_129:
        /*0074*/ 	.byte	0x04, 0x36
        /*0076*/ 	.short	(.L_131 - .L_130)
.L_130:
        /*0078*/ 	.word	0x00000008
.L_131:


//--------------------- .nv.callgraph             --------------------------
	.section	.nv.callgraph,"",@"SHT_CUDA_CALLGRAPH"
	.align	4
	.sectionentsize	8
	.align		4
        /*0000*/ 	.word	0x00000000
	.align		4
        /*0004*/ 	.word	0xffffffff
	.align		4
        /*0008*/ 	.word	0x00000000
	.align		4
        /*000c*/ 	.word	0xfffffffe
	.align		4
        /*0010*/ 	.word	0x00000000
	.align		4
        /*0014*/ 	.word	0xfffffffd
	.align		4
        /*0018*/ 	.word	0x00000000
	.align		4
        /*001c*/ 	.word	0xfffffffc


//--------------------- .text._Z14_cart2sph_ang7PdS_ii --------------------------
	.section	.text._Z14_cart2sph_ang7PdS_ii,"ax",@progbits
	.align	128
.text._Z14_cart2sph_ang7PdS_ii:
        .type           _Z14_cart2sph_ang7PdS_ii,@function
        .size           _Z14_cart2sph_ang7PdS_ii,(.L_x_6 - _Z14_cart2sph_ang7PdS_ii)
        .other          _Z14_cart2sph_ang7PdS_ii,@"STO_CUDA_ENTRY STV_DEFAULT"
_Z14_cart2sph_ang7PdS_ii:
[----:B------:R-:W-:Y:S01]  /*0000*/  LDC R1, c[0x0][0x37c] ;  /* 0x0000df00ff017b82 */ /* 0x000fe20000000800 */
[----:B------:R-:W0:Y:S07]  /*0010*/  S2R R3, SR_TID.X ;  /* 0x0000000000037919 */ /* 0x000e2e0000002100 */
[----:B------:R-:W0:Y:S01]  /*0020*/  S2UR UR4, SR_CTAID.X ;  /* 0x00000000000479c3 */ /* 0x000e220000002500 */
[----:B------:R-:W1:Y:S07]  /*0030*/  LDCU UR5, c[0x0][0x394] ;  /* 0x00007280ff0577ac */ /* 0x000e6e0008000800 */
[----:B------:R-:W0:Y:S02]  /*0040*/  LDC R0, c[0x0][0x360] ;  /* 0x0000d800ff007b82 */ /* 0x000e240000000800 */
[----:B0-----:R-:W-:-:S05]  /*0050*/  IMAD R0, R0, UR4, R3 ;  /* 0x0000000400007c24 */ /* 0x001fca000f8e0203 */
[----:B-1----:R-:W-:-:S13]  /*0060*/  ISETP.GE.AND P0, PT, R0, UR5, PT ;  /* 0x0000000500007c0c */ /* 0x002fda000bf06270 */
[----:B------:R-:W-:Y:S05]  /*0070*/  @P0 EXIT ;  /* 0x000000000000094d */ /* 0x000fea0003800000 */
[----:B------:R-:W0:Y:S01]  /*0080*/  LDC R2, c[0x0][0x390] ;  /* 0x0000e400ff027b82 */ /* 0x000e220000000800 */
[----:B------:R-:W1:Y:S07]  /*0090*/  LDCU.64 UR6, c[0x0][0x358] ;  /* 0x00006b00ff0677ac */ /* 0x000e6e0008000a00 */
[----:B------:R-:W2:Y:S08]  /*00a0*/  LDC R6, c[0x0][0x360] ;  /* 0x0000d800ff067b82 */ /* 0x000eb00000000800 */
[----:B------:R-:W3:Y:S01]  /*00b0*/  LDC.64 R30, c[0x0][0x380] ;  /* 0x0000e000ff1e7b82 */ /* 0x000ee20000000a00 */
[----:B0-----:R-:W-:-:S04]  /*00c0*/  IABS R7, R2 ;  /* 0x0000000200077213 */ /* 0x001fc80000000000 */
[----:B------:R-:W0:Y:S01]  /*00d0*/  I2F.RP R0, R7 ;  /* 0x0000000700007306 */ /* 0x000e220000209400 */
[----:B--2---:R-:W-:-:S07]  /*00e0*/  IMAD R3, R6, UR4, R3 ;  /* 0x0000000406037c24 */ /* 0x004fce000f8e0203 */
[----:B0-----:R-:W0:Y:S02]  /*00f0*/  MUFU.RCP R0, R0 ;  /* 0x0000000000007308 */ /* 0x001e240000001000 */
[----:B0-----:R-:W-:Y:S02]  /*0100*/  IADD3 R4, PT, PT, R0, 0xffffffe, RZ ;  /* 0x0ffffffe00047810 */ /* 0x001fe40007ffe0ff */
[----:B------:R-:W-:-:S04]  /*0110*/  IABS R0, R3 ;  /* 0x0000000300007213 */ /* 0x000fc80000000000 */
[----:B------:R0:W2:Y:S02]  /*0120*/  F2I.FTZ.U32.TRUNC.NTZ R5, R4 ;  /* 0x0000000400057305 */ /* 0x0000a4000021f000 */
[----:B0-----:R-:W-:Y:S01]  /*0130*/  HFMA2 R4, -RZ, RZ, 0, 0 ;  /* 0x00000000ff047431 */ /* 0x001fe200000001ff */
[----:B--2---:R-:W-:-:S05]  /*0140*/  IADD3 R8, PT, PT, RZ, -R5, RZ ;  /* 0x80000005ff087210 */ /* 0x004fca0007ffe0ff */
[----:B------:R-:W-:-:S04]  /*0150*/  IMAD R9, R8, R7, RZ ;  /* 0x0000000708097224 */ /* 0x000fc800078e02ff */
[----:B------:R-:W-:-:S06]  /*0160*/  IMAD.HI.U32 R5, R5, R9, R4 ;  /* 0x0000000905057227 */ /* 0x000fcc00078e0004 */
[----:B------:R-:W-:-:S05]  /*0170*/  IMAD.HI.U32 R5, R5, R0, RZ ;  /* 0x0000000005057227 */ /* 0x000fca00078e00ff */
[----:B------:R-:W-:-:S05]  /*0180*/  IADD3 R6, PT, PT, -R5, RZ, RZ ;  /* 0x000000ff05067210 */ /* 0x000fca0007ffe1ff */
[----:B------:R-:W-:-:S05]  /*0190*/  IMAD R0, R7, R6, R0 ;  /* 0x0000000607007224 */ /* 0x000fca00078e0200 */
[----:B------:R-:W-:-:S13]  /*01a0*/  ISETP.GT.U32.AND P2, PT, R7, R0, PT ;  /* 0x000000000700720c */ /* 0x000fda0003f44070 */
[-C--:B------:R-:W-:Y:S02]  /*01b0*/  @!P2 IADD3 R0, PT, PT, R0, -R7.reuse, RZ ;  /* 0x800000070000a210 */ /* 0x080fe40007ffe0ff */
[----:B------:R-:W-:Y:S02]  /*01c0*/  @!P2 IADD3 R5, PT, PT, R5, 0x1, RZ ;  /* 0x000000010505a810 */ /* 0x000fe40007ffe0ff */
[----:B------:R-:W-:Y:S02]  /*01d0*/  ISETP.GE.U32.AND P0, PT, R0, R7, PT ;  /* 0x000000070000720c */ /* 0x000fe40003f06070 */
[----:B------:R-:W-:Y:S02]  /*01e0*/  LOP3.LUT R0, R3, R2, RZ, 0x3c, !PT ;  /* 0x0000000203007212 */ /* 0x000fe400078e3cff */
[----:B------:R-:W-:Y:S02]  /*01f0*/  ISETP.NE.AND P2, PT, R2, RZ, PT ;  /* 0x000000ff0200720c */ /* 0x000fe40003f45270 */
[----:B------:R-:W-:-:S07]  /*0200*/  ISETP.GE.AND P1, PT, R0, RZ, PT ;  /* 0x000000ff0000720c */ /* 0x000fce0003f26270 */
[----:B------:R-:W-:-:S06]  /*0210*/  @P0 IADD3 R5, PT, PT, R5, 0x1, RZ ;  /* 0x0000000105050810 */ /* 0x000fcc0007ffe0ff */
[----:B------:R-:W-:Y:S02]  /*0220*/  @!P1 IADD3 R5, PT, PT, -R5, RZ, RZ ;  /* 0x000000ff05059210 */ /* 0x000fe40007ffe1ff */
[----:B------:R-:W-:-:S05]  /*0230*/  @!P2 LOP3.LUT R5, RZ, R2, RZ, 0x33, !PT ;  /* 0x00000002ff05a212 */ /* 0x000fca00078e33ff */
[----:B------:R-:W-:-:S05]  /*0240*/  IMAD R0, R5, R2, RZ ;  /* 0x0000000205007224 */ /* 0x000fca00078e02ff */
[----:B------:R-:W-:-:S05]  /*0250*/  IADD3 R3, PT, PT, R3, -R0, RZ ;  /* 0x8000000003037210 */ /* 0x000fca0007ffe0ff */
[----:B------:R-:W-:-:S04]  /*0260*/  IMAD R5, R0, 0x24, R3 ;  /* 0x0000002400057824 */ /* 0x000fc800078e0203 */
[----:B---3--:R-:W-:-:S04]  /*0270*/  IMAD.WIDE R30, R5, 0x8, R30 ;  /* 0x00000008051e7825 */ /* 0x008fc800078e021e */
[C---:B------:R-:W-:Y:S01]  /*0280*/  IMAD.WIDE R42, R2.reuse, 0x8, R30 ;  /* 0x00000008022a7825 */ /* 0x040fe200078e021e */
[----:B------:R-:W-:Y:S01]  /*0290*/  UMOV UR8, 0xc7816ab2 ;  /* 0xc7816ab200087882 */ /* 0x000fe20000000000 */
[----:B------:R-:W-:Y:S01]  /*02a0*/  UMOV UR9, 0x404a75a8 ;  /* 0x404a75a800097882 */ /* 0x000fe20000000000 */
[----:B------:R-:W-:Y:S01]  /*02b0*/  UMOV UR10, 0x5a17b8bd ;  /* 0x5a17b8bd000a7882 */ /* 0x000fe20000000000 */
[----:B------:R-:W-:Y:S01]  /*02c0*/  UMOV UR11, 0x401a8d4d ;  /* 0x401a8d4d000b7882 */ /* 0x000fe20000000000 */
[----:B-1----:R-:W2:Y:S01]  /*02d0*/  LDG.E.64 R30, desc[UR6][R30.64] ;  /* 0x000000061e1e7981 */ /* 0x002ea2000c1e1b00 */
[----:B------:R-:W-:-:S03]  /*02e0*/  IMAD.WIDE R20, R2, 0x8, R42 ;  /* 0x0000000802147825 */ /* 0x000fc600078e022a */
[----:B------:R-:W3:Y:S01]  /*02f0*/  LDG.E.64 R42, desc[UR6][R42.64] ;  /* 0x000000062a2a7981 */ /* 0x000ee2000c1e1b00 */
[----:B------:R-:W-:-:S03]  /*0300*/  IMAD.WIDE R52, R2, 0x8, R20 ;  /* 0x0000000802347825 */ /* 0x000fc600078e0214 */
[----:B------:R-:W4:Y:S01]  /*0310*/  LDG.E.64 R20, desc[UR6][R20.64] ;  /* 0x0000000614147981 */ /* 0x000f22000c1e1b00 */
[----:B------:R-:W-:-:S03]  /*0320*/  IMAD.WIDE R40, R2, 0x8, R52 ;  /* 0x0000000802287825 */ /* 0x000fc600078e0234 */
[----:B------:R-:W5:Y:S01]  /*0330*/  LDG.E.64 R52, desc[UR6][R52.64] ;  /* 0x0000000634347981 */ /* 0x000f62000c1e1b00 */
[----:B------:R-:W-:-:S03]  /*0340*/  IMAD.WIDE R54, R2, 0x8, R40 ;  /* 0x0000000802367825 */ /* 0x000fc600078e0228 */
[----:B------:R-:W2:Y:S01]  /*0350*/  LDG.E.64 R40, desc[UR6][R40.64] ;  /* 0x0000000628287981 */ /* 0x000ea2000c1e1b00 */
[----:B------:R-:W-:-:S03]  /*0360*/  IMAD.WIDE R60, R2, 0x8, R54 ;  /* 0x00000008023c7825 */ /* 0x000fc600078e0236 */
[----:B------:R-:W5:Y:S01]  /*0370*/  LDG.E.64 R54, desc[UR6][R54.64] ;  /* 0x0000000636367981 */ /* 0x000f62000c1e1b00 */
[----:B------:R-:W-:-:S03]  /*0380*/  IMAD.WIDE R8, R2, 0x8, R60 ;  /* 0x0000000802087825 */ /* 0x000fc600078e023c */
[----:B------:R-:W3:Y:S01]  /*0390*/  LDG.E.64 R60, desc[UR6][R60.64] ;  /* 0x000000063c3c7981 */ /* 0x000ee2000c1e1b00 */
[----:B------:R-:W-:-:S03]  /*03a0*/  IMAD.WIDE R34, R2, 0x8, R8 ;  /* 0x0000000802227825 */ /* 0x000fc600078e0208 */
[----:B------:R-:W5:Y:S01]  /*03b0*/  LDG.E.64 R8, desc[UR6][R8.64] ;  /* 0x0000000608087981 */ /* 0x000f62000c1e1b00 */
[----:B------:R-:W-:-:S03]  /*03c0*/  IMAD.WIDE R12, R2, 0x8, R34 ;  /* 0x00000008020c7825 */ /* 0x000fc600078e0222 */
[----:B------:R-:W4:Y:S01]  /*03d0*/  LDG.E.64 R34, desc[UR6][R34.64] ;  /* 0x0000000622227981 */ /* 0x000f22000c1e1b00 */
[C---:B------:R-:W-:Y:S01]  /*03e0*/  IMAD.WIDE R4, R2.reuse, 0x8, R12 ;  /* 0x0000000802047825 */ /* 0x040fe200078e020c */
[----:B------:R-:W-:Y:S01]  /*03f0*/  UMOV UR16, 0xdff898b ;  /* 0x0dff898b00107882 */ /* 0x000fe20000000000 */
[----:B------:R-:W-:Y:S01]  /*0400*/  UMOV UR17, 0x4004c1b2 ;  /* 0x4004c1b200117882 */ /* 0x000fe20000000000 */
[----:B------:R-:W-:Y:S01]  /*0410*/  UMOV UR18, 0x72ff9564 ;  /* 0x72ff956400127882 */ /* 0x000fe20000000000 */
[----:B------:R-:W-:Y:S01]  /*0420*/  UMOV UR19, 0x4012ae53 ;  /* 0x4012ae5300137882 */ /* 0x000fe20000000000 */
[----:B------:R-:W-:Y:S01]  /*0430*/  UMOV UR20, 0xd7ffa13c ;  /* 0xd7ffa13c00147882 */ /* 0x000fe20000000000 */
[C---:B------:R-:W-:Y:S01]  /*0440*/  IMAD.WIDE R16, R2.reuse, 0x8, R4 ;  /* 0x0000000802107825 */ /* 0x040fe200078e0204 */
[----:B------:R-:W-:Y:S01]  /*0450*/  UMOV UR21, 0x3fe09af4 ;  /* 0x3fe09af400157882 */ /* 0x000fe20000000000 */
[----:B------:R-:W5:Y:S02]  /*0460*/  LDG.E.64 R4, desc[UR6][R4.64] ;  /* 0x0000000604047981 */ /* 0x000f64000c1e1b00 */
[C---:B------:R-:W-:Y:S01]  /*0470*/  IMAD.WIDE R14, R2.reuse, 0x8, R16 ;  /* 0x00000008020e7825 */ /* 0x040fe200078e0210 */
[----:B------:R-:W-:Y:S01]  /*0480*/  UMOV UR12, 0xe8400301 ;  /* 0xe8400301000c7882 */ /* 0x000fe20000000000 */
[----:B------:R-:W3:Y:S02]  /*0490*/  LDG.E.64 R16, desc[UR6][R16.64] ;  /* 0x0000000610107981 */ /* 0x000ee4000c1e1b00 */
[C---:B------:R-:W-:Y:S01]  /*04a0*/  IMAD.WIDE R44, R2.reuse, 0x8, R14 ;  /* 0x00000008022c7825 */ /* 0x040fe200078e020e */
[----:B------:R-:W-:Y:S01]  /*04b0*/  UMOV UR13, 0x402db369 ;  /* 0x402db369000d7882 */ /* 0x000fe20000000000 */
[----:B------:R-:W5:Y:S02]  /*04c0*/  LDG.E.64 R14, desc[UR6][R14.64] ;  /* 0x000000060e0e7981 */ /* 0x000f64000c1e1b00 */
[C---:B------:R-:W-:Y:S01]  /*04d0*/  IMAD.WIDE R50, R2.reuse, 0x8, R44 ;  /* 0x0000000802327825 */ /* 0x040fe200078e022c */
[----:B------:R-:W-:Y:S01]  /*04e0*/  UMOV UR24, 0x5616e25c ;  /* 0x5616e25c00187882 */ /* 0x000fe20000000000 */
[----:B------:R-:W4:Y:S02]  /*04f0*/  LDG.E.64 R44, desc[UR6][R44.64] ;  /* 0x000000062c2c7981 */ /* 0x000f24000c1e1b00 */
[C---:B------:R-:W-:Y:S01]  /*0500*/  IMAD.WIDE R66, R2.reuse, 0x8, R50 ;  /* 0x0000000802427825 */ /* 0x040fe200078e0232 */
[----:B------:R-:W-:Y:S01]  /*0510*/  UMOV UR25, 0x3ff5adf9 ;  /* 0x3ff5adf900197882 */ /* 0x000fe20000000000 */
[----:B------:R-:W5:Y:S02]  /*0520*/  LDG.E.64 R50, desc[UR6][R50.64] ;  /* 0x0000000632327981 */ /* 0x000f64000c1e1b00 */
        /* <DEDUP_REMOVED lines=12> */
[----:B------:R-:W-:-:S02]  /*05f0*/  IMAD.WIDE R28, R2, 0x8, R58 ;  /* 0x00000008021c7825 */ /* 0x000fc400078e023a */
[----:B------:R-:W5:Y:S04]  /*0600*/  LDG.E.64 R18, desc[UR6][R18.64] ;  /* 0x0000000612127981 */ /* 0x000f68000c1e1b00 */
[----:B------:R-:W5:Y:S01]  /*0610*/  LDG.E.64 R58, desc[UR6][R58.64] ;  /* 0x000000063a3a7981 */ /* 0x000f62000c1e1b00 */
[----:B------:R-:W-:-:S03]  /*0620*/  IMAD.WIDE R22, R2, 0x8, R28 ;  /* 0x0000000802167825 */ /* 0x000fc600078e021c */
[----:B------:R-:W5:Y:S01]  /*0630*/  LDG.E.64 R28, desc[UR6][R28.64] ;  /* 0x000000061c1c7981 */ /* 0x000f62000c1e1b00 */
[----:B------:R-:W-:-:S03]  /*0640*/  IMAD.WIDE R26, R2, 0x8, R22 ;  /* 0x00000008021a7825 */ /* 0x000fc600078e0216 */
[----:B------:R-:W5:Y:S04]  /*0650*/  LDG.E.64 R22, desc[UR6][R22.64] ;  /* 0x0000000616167981 */ /* 0x000f68000c1e1b00 */
[----:B------:R-:W2:Y:S01]  /*0660*/  LDG.E.64 R6, desc[UR6][R26.64] ;  /* 0x000000061a067981 */ /* 0x000ea2000c1e1b00 */
[----:B------:R-:W-:-:S04]  /*0670*/  IMAD.WIDE R24, R2, 0x8, R26 ;  /* 0x0000000802187825 */ /* 0x000fc800078e021a */
[C---:B------:R-:W-:Y:S02]  /*0680*/  IMAD.WIDE R64, R2.reuse, 0x8, R24 ;  /* 0x0000000802407825 */ /* 0x040fe400078e0218 */
[----:B------:R-:W5:Y:S04]  /*0690*/  LDG.E.64 R24, desc[UR6][R24.64] ;  /* 0x0000000618187981 */ /* 0x000f68000c1e1b00 */
[----:B------:R-:W4:Y:S01]  /*06a0*/  LDG.E.64 R48, desc[UR6][R64.64] ;  /* 0x0000000640307981 */ /* 0x000f22000c1e1b00 */
[----:B------:R-:W-:-:S04]  /*06b0*/  IMAD.WIDE R56, R2, 0x8, R64 ;  /* 0x0000000802387825 */ /* 0x000fc800078e0240 */
[C---:B------:R-:W-:Y:S02]  /*06c0*/  IMAD.WIDE R68, R2.reuse, 0x8, R56 ;  /* 0x0000000802447825 */ /* 0x040fe400078e0238 */
[----:B------:R-:W5:Y:S04]  /*06d0*/  LDG.E.64 R56, desc[UR6][R56.64] ;  /* 0x0000000638387981 */ /* 0x000f68000c1e1b00 */
[----:B------:R-:W5:Y:S01]  /*06e0*/  LDG.E.64 R36, desc[UR6][R68.64] ;  /* 0x0000000644247981 */ /* 0x000f62000c1e1b00 */
[----:B------:R-:W-:-:S04]  /*06f0*/  IMAD.WIDE R38, R2, 0x8, R68 ;  /* 0x0000000802267825 */ /* 0x000fc800078e0244 */
[C---:B------:R-:W-:Y:S02]  /*0700*/  IMAD.WIDE R32, R2.reuse, 0x8, R38 ;  /* 0x0000000802207825 */ /* 0x040fe400078e0226 */
[----:B------:R-:W5:Y:S04]  /*0710*/  LDG.E.64 R38, desc[UR6][R38.64] ;  /* 0x0000000626267981 */ /* 0x000f68000c1e1b00 */
[----:B------:R0:W5:Y:S02]  /*0720*/  LDG.E.64 R62, desc[UR6][R32.64] ;  /* 0x00000006203e7981 */ /* 0x000164000c1e1b00 */
[----:B0-----:R-:W-:Y:S01]  /*0730*/  IMAD.WIDE R32, R2, 0x8, R32 ;  /* 0x0000000802207825 */ /* 0x001fe200078e0220 */
[C-C-:B--2---:R-:W-:Y:S02]  /*0740*/  DADD R26, R40.reuse, R6.reuse ;  /* 0x00000000281a7229 */ /* 0x144fe40000000006 */
[----:B------:R-:W-:-:S02]  /*0750*/  DADD R40, R40, -R6 ;  /* 0x0000000028287229 */ /* 0x000fc40000000806 */
[----:B---3--:R-:W-:Y:S01]  /*0760*/  DMUL R6, R16, -UR8 ;  /* 0x8000000810067c28 */ /* 0x008fe20008000000 */
[----:B------:R-:W-:Y:S01]  /*0770*/  UMOV UR8, 0x229b4cd5 ;  /* 0x229b4cd500087882 */ /* 0x000fe20000000000 */
[----:B------:R-:W-:-:S06]  /*0780*/  UMOV UR9, 0x402fc064 ;  /* 0x402fc06400097882 */ /* 0x000fcc0000000000 */
[C---:B------:R-:W-:Y:S02]  /*0790*/  DFMA R6, R26.reuse, UR8, R6 ;  /* 0x000000081a067c2b */ /* 0x040fe40008000006 */
[----:B------:R-:W-:Y:S01]  /*07a0*/  DMUL R26, R26, UR10 ;  /* 0x0000000a1a1a7c28 */ /* 0x000fe20008000000 */
[----:B------:R-:W-:Y:S01]  /*07b0*/  UMOV UR8, 0x5a17b8bd ;  /* 0x5a17b8bd00087882 */ /* 0x000fe20000000000 */
[----:B------:R-:W-:-:S06]  /*07c0*/  UMOV UR9, 0x402a8d4d ;  /* 0x402a8d4d00097882 */ /* 0x000fcc0000000000 */
[----:B------:R-:W-:Y:S02]  /*07d0*/  DFMA R16, R16, UR8, R26 ;  /* 0x0000000810107c2b */ /* 0x000fe4000800001a */
[C-C-:B----4-:R-:W-:Y:S01]  /*07e0*/  DADD R26, R44.reuse, R48.reuse ;  /* 0x000000002c1a7229 */ /* 0x150fe20000000030 */
[----:B------:R-:W-:Y:S01]  /*07f0*/  UMOV UR8, 0xe6ba7b28 ;  /* 0xe6ba7b2800087882 */ /* 0x000fe20000000000 */
[----:B------:R-:W-:Y:S01]  /*0800*/  UMOV UR9, 0x4041b388 ;  /* 0x4041b38800097882 */ /* 0x000fe20000000000 */
[----:B------:R-:W-:-:S05]  /*0810*/  DADD R44, R44, -R48 ;  /* 0x000000002c2c7229 */ /* 0x000fca0000000830 */
[----:B------:R-:W-:Y:S01]  /*0820*/  DFMA R16, R26, -UR8, R16 ;  /* 0x800000081a107c2b */ /* 0x000fe20008000010 */
[----:B------:R-:W-:Y:S02]  /*0830*/  IMAD.WIDE R26, R2, 0x8, R32 ;  /* 0x00000008021a7825 */ /* 0x000fe400078e0220 */
[----:B------:R-:W2:Y:S04]  /*0840*/  LDG.E.64 R32, desc[UR6][R32.64] ;  /* 0x0000000620207981 */ /* 0x000ea8000c1e1b00 */
[----:B------:R0:W3:Y:S01]  /*0850*/  LDG.E.64 R48, desc[UR6][R26.64] ;  /* 0x000000061a307981 */ /* 0x0000e2000c1e1b00 */
[----:B------:R-:W-:Y:S01]  /*0860*/  UMOV UR8, 0x43ff71da ;  /* 0x43ff71da00087882 */ /* 0x000fe20000000000 */
[----:B------:R-:W-:Y:S02]  /*0870*/  UMOV UR9, 0x4028e86f ;  /* 0x4028e86f00097882 */ /* 0x000fe40000000000 */
[----:B------:R-:W-:Y:S01]  /*0880*/  DMUL R40, R40, -UR8 ;  /* 0x8000000828287c28 */ /* 0x000fe20008000000 */
[----:B------:R-:W-:Y:S01]  /*0890*/  UMOV UR8, 0xdff898b ;  /* 0x0dff898b00087882 */ /* 0x000fe20000000000 */
[----:B------:R-:W-:-:S06]  /*08a0*/  UMOV UR9, 0x4044c1b2 ;  /* 0x4044c1b200097882 */ /* 0x000fcc0000000000 */
[----:B------:R-:W-:Y:S01]  /*08b0*/  DFMA R40, R44, UR8, R40 ;  /* 0x000000082c287c2b */ /* 0x000fe20008000028 */
[----:B------:R-:W-:Y:S01]  /*08c0*/  UMOV UR8, 0x7b462d64 ;  /* 0x7b462d6400087882 */ /* 0x000fe20000000000 */
[----:B------:R-:W-:Y:S02]  /*08d0*/  UMOV UR9, 0x40353dd7 ;  /* 0x40353dd700097882 */ /* 0x000fe40000000000 */
[----:B-----5:R-:W-:Y:S02]  /*08e0*/  DFMA R36, R36, UR8, R16 ;  /* 0x0000000824247c2b */ /* 0x020fe40008000010 */
[----:B------:R-:W-:Y:S01]  /*08f0*/  DADD R16, R42, -R60 ;  /* 0x000000002a107229 */ /* 0x000fe2000000083c */
[----:B------:R-:W-:Y:S01]  /*0900*/  UMOV UR10, 0x1f6cab6a ;  /* 0x1f6cab6a000a7882 */ /* 0x000fe20000000000 */
[----:B------:R-:W-:Y:S02]  /*0910*/  UMOV UR11, 0x4002c66b ;  /* 0x4002c66b000b7882 */ /* 0x000fe40000000000 */
[----:B------:R-:W-:Y:S01]  /*0920*/  DMUL R64, R60, UR10 ;  /* 0x0000000a3c407c28 */ /* 0x000fe20008000000 */
[----:B------:R-:W-:Y:S01]  /*0930*/  UMOV UR8, 0x96e00281 ;  /* 0x96e0028100087882 */ /* 0x000fe20000000000 */
[----:B------:R-:W-:-:S02]  /*0940*/  UMOV UR9, 0x4038c02d ;  /* 0x4038c02d00097882 */ /* 0x000fc40000000000 */
[----:B------:R-:W-:Y:S02]  /*0950*/  DMUL R16, R16, UR16 ;  /* 0x0000001010107c28 */ /* 0x000fe40008000000 */
[----:B------:R-:W-:Y:S01]  /*0960*/  DMUL R44, R60, UR8 ;  /* 0x000000083c2c7c28 */ /* 0x000fe20008000000 */
[----:B------:R-:W-:Y:S01]  /*0970*/  UMOV UR8, 0xbf4f3418 ;  /* 0xbf4f341800087882 */ /* 0x000fe20000000000 */
[----:B------:R-:W-:Y:S02]  /*0980*/  UMOV UR9, 0x3ff687b3 ;  /* 0x3ff687b300097882 */ /* 0x000fe40000000000 */
[----:B------:R-:W-:Y:S01]  /*0990*/  DFMA R64, R42, UR8, R64 ;  /* 0x000000082a407c2b */ /* 0x000fe20008000040 */
[----:B------:R-:W-:Y:S01]  /*09a0*/  UMOV UR8, 0x14ff4e50 ;  /* 0x14ff4e5000087882 */ /* 0x000fe20000000000 */
[----:B------:R-:W-:Y:S02]  /*09b0*/  UMOV UR9, 0x403f228b ;  /* 0x403f228b00097882 */ /* 0x000fe40000000000 */
[----:B------:R-:W-:Y:S01]  /*09c0*/  DFMA R16, R34, UR8, -R16 ;  /* 0x0000000822107c2b */ /* 0x000fe20008000810 */
[----:B------:R-:W-:Y:S01]  /*09d0*/  UMOV UR10, 0x45800201 ;  /* 0x45800201000a7882 */ /* 0x000fe20000000000 */
[----:B------:R-:W-:-:S02]  /*09e0*/  UMOV UR11, 0x4013ccf1 ;  /* 0x4013ccf1000b7882 */ /* 0x000fc40000000000 */
[----:B------:R-:W-:Y:S01]  /*09f0*/  DFMA R44, R42, UR10, -R44 ;  /* 0x0000000a2a2c7c2b */ /* 0x000fe2000800082c */
[----:B------:R-:W-:-:S03]  /*0a00*/  UMOV UR10, 0xaf23011e ;  /* 0xaf23011e000a7882 */ /* 0x000fc60000000000 */
[----:B------:R-:W-:Y:S01]  /*0a10*/  DFMA R16, R66, UR18, R16 ;  /* 0x0000001242107c2b */ /* 0x000fe20008000010 */
[----:B------:R-:W-:Y:S02]  /*0a20*/  UMOV UR11, 0x403c29a0 ;  /* 0x403c29a0000b7882 */ /* 0x000fe40000000000 */
[----:B------:R-:W-:Y:S01]  /*0a30*/  DFMA R64, R34, -UR10, R64 ;  /* 0x8000000a22407c2b */ /* 0x000fe20008000040 */
[----:B------:R-:W-:Y:S01]  /*0a40*/  UMOV UR10, 0x14ff4e50 ;  /* 0x14ff4e50000a7882 */ /* 0x000fe20000000000 */
[----:B------:R-:W-:-:S03]  /*0a50*/  UMOV UR11, 0x404f228b ;  /* 0x404f228b000b7882 */ /* 0x000fc60000000000 */
[----:B------:R-:W-:Y:S02]  /*0a60*/  DFMA R16, R46, -UR10, R16 ;  /* 0x8000000a2e107c2b */ /* 0x000fe40008000010 */
[----:B------:R-:W-:Y:S02]  /*0a70*/  DADD R42, R42, R62 ;  /* 0x000000002a2a7229 */ /* 0x000fe4000000003e */
[----:B------:R-:W-:-:S04]  /*0a80*/  DADD R60, R60, R66 ;  /* 0x000000003c3c7229 */ /* 0x000fc80000000042 */
[----:B------:R-:W-:Y:S01]  /*0a90*/  DFMA R16, R62, -UR20, R16 ;  /* 0x800000143e107c2b */ /* 0x000fe20008000010 */
[----:B------:R-:W-:Y:S01]  /*0aa0*/  UMOV UR20, 0x1d73d879 ;  /* 0x1d73d87900147882 */ /* 0x000fe20000000000 */
[----:B------:R-:W-:Y:S02]  /*0ab0*/  UMOV UR21, 0x3fdce7f7 ;  /* 0x3fdce7f700157882 */ /* 0x000fe40000000000 */
[----:B------:R-:W-:Y:S02]  /*0ac0*/  DMUL R42, R42, UR20 ;  /* 0x000000142a2a7c28 */ /* 0x000fe40008000000 */
[C---:B------:R-:W-:Y:S02]  /*0ad0*/  DFMA R44, R66.reuse, UR12, R44 ;  /* 0x0000000c422c7c2b */ /* 0x040fe4000800002c */
[----:B------:R-:W-:-:S04]  /*0ae0*/  DADD R66, R66, -R62 ;  /* 0x0000000042427229 */ /* 0x000fc8000000083e */
[----:B------:R-:W-:Y:S01]  /*0af0*/  DFMA R60, R60, -UR24, -R42 ;  /* 0x800000183c3c7c2b */ /* 0x000fe2000800082a */
[C---:B------:R-:W-:Y:S01]  /*0b00*/  IMAD.WIDE R42, R2.reuse, 0x8, R26 ;  /* 0x00000008022a7825 */ /* 0x040fe200078e021a */
[----:B------:R-:W-:Y:S02]  /*0b10*/  DFMA R44, R62, -UR14, R44 ;  /* 0x8000000e3e2c7c2b */ /* 0x000fe4000800002c */
[----:B------:R-:W-:Y:S01]  /*0b20*/  DFMA R64, R66, UR22, R64 ;  /* 0x0000001642407c2b */ /* 0x000fe20008000040 */
[----:B------:R-:W-:Y:S01]  /*0b30*/  UMOV UR26, 0x5616e25b ;  /* 0x5616e25b001a7882 */ /* 0x000fe20000000000 */
[----:B------:R-:W-:Y:S01]  /*0b40*/  UMOV UR27, 0x4025adf9 ;  /* 0x4025adf9001b7882 */ /* 0x000fe20000000000 */
[----:B------:R-:W-:Y:S01]  /*0b50*/  IMAD.WIDE R62, R2, 0x8, R42 ;  /* 0x00000008023e7825 */ /* 0x000fe200078e022a */
[----:B0-----:R-:W0:Y:S01]  /*0b60*/  LDC.64 R26, c[0x0][0x388] ;  /* 0x0000e200ff1a7b82 */ /* 0x001e220000000a00 */
[----:B------:R-:W4:Y:S01]  /*0b70*/  LDG.E.64 R42, desc[UR6][R42.64] ;  /* 0x000000062a2a7981 */ /* 0x000f22000c1e1b00 */
[----:B------:R-:W-:Y:S01]  /*0b80*/  UMOV UR14, 0x1f6cab69 ;  /* 0x1f6cab69000e7882 */ /* 0x000fe20000000000 */
[----:B------:R-:W-:-:S02]  /*0b90*/  UMOV UR15, 0x4032c66b ;  /* 0x4032c66b000f7882 */ /* 0x000fc40000000000 */
[C---:B------:R-:W-:Y:S01]  /*0ba0*/  DFMA R64, R46.reuse, -UR14, R64 ;  /* 0x8000000e2e407c2b */ /* 0x040fe20008000040 */
[----:B------:R-:W-:Y:S01]  /*0bb0*/  UMOV UR14, 0x1f6cab6a ;  /* 0x1f6cab6a000e7882 */ /* 0x000fe20000000000 */
[----:B------:R-:W-:Y:S01]  /*0bc0*/  UMOV UR15, 0x4042c66b ;  /* 0x4042c66b000f7882 */ /* 0x000fe20000000000 */
[----:B------:R-:W-:Y:S01]  /*0bd0*/  DADD R46, R46, -R58 ;  /* 0x000000002e2e7229 */ /* 0x000fe2000000083a */
[----:B------:R-:W-:-:S04]  /*0be0*/  IMAD.WIDE R66, R2, 0x8, R62 ;  /* 0x0000000802427825 */ /* 0x000fc800078e023e */
[----:B------:R-:W-:Y:S01]  /*0bf0*/  DFMA R58, R58, UR14, R64 ;  /* 0x0000000e3a3a7c2b */ /* 0x000fe20008000040 */
[----:B------:R-:W-:Y:S02]  /*0c00*/  IMAD.WIDE R68, R2, 0x8, R66 ;  /* 0x0000000802447825 */ /* 0x000fe400078e0242 */
[----:B------:R-:W5:Y:S02]  /*0c10*/  LDG.E.64 R66, desc[UR6][R66.64] ;  /* 0x0000000642427981 */ /* 0x000f64000c1e1b00 */
[----:B------:R-:W-:-:S04]  /*0c20*/  IMAD R3, R0, 0xf, R3 ;  /* 0x0000000f00037824 */ /* 0x000fc800078e0203 */
[----:B0-----:R-:W-:Y:S01]  /*0c30*/  IMAD.WIDE R26, R3, 0x8, R26 ;  /* 0x00000008031a7825 */ /* 0x001fe200078e021a */
[----:B------:R-:W-:Y:S01]  /*0c40*/  UMOV UR14, 0x43ff71da ;  /* 0x43ff71da000e7882 */ /* 0x000fe20000000000 */
[----:B------:R-:W-:Y:S01]  /*0c50*/  UMOV UR15, 0x4018e86f ;  /* 0x4018e86f000f7882 */ /* 0x000fe20000000000 */
[----:B------:R-:W-:Y:S01]  /*0c60*/  UMOV UR28, 0xf1af0f31 ;  /* 0xf1af0f31001c7882 */ /* 0x000fe20000000000 */
[----:B------:R-:W-:Y:S01]  /*0c70*/  UMOV UR29, 0x40031e9d ;  /* 0x40031e9d001d7882 */ /* 0x000fe20000000000 */
[----:B------:R-:W-:Y:S01]  /*0c80*/  UMOV UR30, 0x43ff71da ;  /* 0x43ff71da001e7882 */ /* 0x000fe20000000000 */
[----:B------:R-:W-:Y:S01]  /*0c90*/  UMOV UR31, 0x4008e86f ;  /* 0x4008e86f001f7882 */ /* 0x000fe20000000000 */
[----:B---3--:R-:W-:Y:S01]  /*0ca0*/  DADD R64, R34, R48 ;  /* 0x0000000022407229 */ /* 0x008fe20000000030 */
[----:B------:R0:W3:Y:S07]  /*0cb0*/  LDG.E.64 R34, desc[UR6][R62.64] ;  /* 0x000000063e227981 */ /* 0x0000ee000c1e1b00 */
[----:B------:R-:W-:-:S02]  /*0cc0*/  DFMA R60, R64, UR26, R60 ;  /* 0x0000001a403c7c2b */ /* 0x000fc4000800003c */
[----:B------:R1:W3:Y:S01]  /*0cd0*/  LDG.E.64 R64, desc[UR6][R68.64] ;  /* 0x0000000644407981 */ /* 0x0002e2000c1e1b00 */
[----:B0-----:R-:W-:-:S06]  /*0ce0*/  IMAD.WIDE R62, R2, 0x8, R68 ;  /* 0x00000008023e7825 */ /* 0x001fcc00078e0244 */
[----:B------:R-:W3:Y:S01]  /*0cf0*/  LDG.E.64 R62, desc[UR6][R62.64] ;  /* 0x000000063e3e7981 */ /* 0x000ee2000c1e1b00 */
[----:B-1----:R-:W-:-:S03]  /*0d00*/  IMAD.WIDE R68, R2, 0x8, R26 ;  /* 0x0000000802447825 */ /* 0x002fc600078e021a */
[----:B------:R0:W-:Y:S04]  /*0d10*/  STG.E.64 desc[UR6][R26.64], R44 ;  /* 0x0000002c1a007986 */ /* 0x0001e8000c101b06 */
[----:B------:R2:W-:Y:S01]  /*0d20*/  STG.E.64 desc[UR6][R68.64], R6 ;  /* 0x0000000644007986 */ /* 0x0005e2000c101b06 */
[----:B0-----:R-:W-:Y:S01]  /*0d30*/  DFMA R44, R48, UR14, R16 ;  /* 0x0000000e302c7c2b */ /* 0x001fe20008000010 */
[----:B------:R-:W-:Y:S01]  /*0d40*/  IMAD.WIDE R16, R2, 0x8, R68 ;  /* 0x0000000802107825 */ /* 0x000fe200078e0244 */
[----:B--2---:R-:W-:-:S05]  /*0d50*/  DADD R6, R20, R32 ;  /* 0x0000000014067229 */ /* 0x004fca0000000020 */
[----:B------:R0:W-:Y:S03]  /*0d60*/  STG.E.64 desc[UR6][R16.64], R44 ;  /* 0x0000002c10007986 */ /* 0x0001e6000c101b06 */
[C---:B------:R-:W-:Y:S01]  /*0d70*/  DMUL R26, R6.reuse, -UR28 ;  /* 0x8000001c061a7c28 */ /* 0x040fe20008000000 */
[----:B------:R-:W-:Y:S01]  /*0d80*/  UMOV UR28, 0xea8696ca ;  /* 0xea8696ca001c7882 */ /* 0x000fe20000000000 */
[----:B------:R-:W-:Y:S01]  /*0d90*/  UMOV UR29, 0x401cadec ;  /* 0x401cadec001d7882 */ /* 0x000fe20000000000 */
[----:B0-----:R-:W-:Y:S02]  /*0da0*/  DMUL R44, R6, -UR30 ;  /* 0x8000001e062c7c28 */ /* 0x001fe40008000000 */
[----:B------:R-:W-:Y:S01]  /*0db0*/  DADD R6, R8, R10 ;  /* 0x0000000008067229 */ /* 0x000fe2000000000a */
[----:B------:R-:W-:Y:S01]  /*0dc0*/  UMOV UR30, 0x14ff4e50 ;  /* 0x14ff4e50001e7882 */ /* 0x000fe20000000000 */
[----:B------:R-:W-:-:S06]  /*0dd0*/  UMOV UR31, 0x402f228b ;  /* 0x402f228b001f7882 */ /* 0x000fcc0000000000 */
[C---:B------:R-:W-:Y:S02]  /*0de0*/  DFMA R26, R6.reuse, -UR28, R26 ;  /* 0x8000001c061a7c2b */ /* 0x040fe4000800001a */
[----:B------:R-:W-:Y:S02]  /*0df0*/  DFMA R6, R6, UR30, R44 ;  /* 0x0000001e06067c2b */ /* 0x000fe4000800002c */
[----:B------:R-:W-:-:S08]  /*0e00*/  DADD R44, R20, R8 ;  /* 0x00000000142c7229 */ /* 0x000fd00000000008 */
[----:B------:R-:W-:Y:S02]  /*0e10*/  DADD R44, -R10, R44 ;  /* 0x000000000a2c7229 */ /* 0x000fe4000000012c */
[----:B------:R-:W-:Y:S02]  /*0e20*/  DADD R10, R8, -R10 ;  /* 0x00000000080a7229 */ /* 0x000fe4000000080a */
[----:B------:R-:W-:-:S04]  /*0e30*/  DADD R20, R20, -R32 ;  /* 0x0000000014147229 */ /* 0x000fc80000000820 */
[----:B------:R-:W-:Y:S02]  /*0e40*/  DADD R8, -R32, R44 ;  /* 0x0000000020087229 */ /* 0x000fe4000000012c */
[----:B------:R-:W-:Y:S02]  /*0e50*/  DADD R32, R30, R22 ;  /* 0x000000001e207229 */ /* 0x000fe40000000016 */
[----:B------:R-:W-:-:S06]  /*0e60*/  DADD R44, R52, R4 ;  /* 0x00000000342c7229 */ /* 0x000fcc0000000004 */
[----:B------:R-:W-:-:S08]  /*0e70*/  DMUL R32, R32, UR20 ;  /* 0x0000001420207c28 */ /* 0x000fd00008000000 */
[----:B------:R-:W-:Y:S02]  /*0e80*/  DFMA R32, R44, -UR24, -R32 ;  /* 0x800000182c207c2b */ /* 0x000fe40008000820 */
[----:B------:R-:W-:Y:S01]  /*0e90*/  DADD R44, R54, R24 ;  /* 0x00000000362c7229 */ /* 0x000fe20000000018 */
[----:B------:R-:W-:Y:S01]  /*0ea0*/  UMOV UR20, 0x5616e25b ;  /* 0x5616e25b00147882 */ /* 0x000fe20000000000 */
[----:B------:R-:W-:-:S06]  /*0eb0*/  UMOV UR21, 0x4035adf9 ;  /* 0x4035adf900157882 */ /* 0x000fcc0000000000 */
[----:B------:R-:W-:Y:S02]  /*0ec0*/  DFMA R32, R44, UR26, R32 ;  /* 0x0000001a2c207c2b */ /* 0x000fe40008000020 */
[----:B------:R-:W-:-:S06]  /*0ed0*/  DADD R44, R50, R56 ;  /* 0x00000000322c7229 */ /* 0x000fcc0000000038 */
[----:B------:R-:W-:Y:S01]  /*0ee0*/  DFMA R32, R14, UR20, R32 ;  /* 0x000000140e207c2b */ /* 0x000fe20008000020 */
[----:B------:R-:W-:Y:S01]  /*0ef0*/  UMOV UR24, 0x5616e25b ;  /* 0x5616e25b00187882 */ /* 0x000fe20000000000 */
[----:B------:R-:W-:-:S06]  /*0f00*/  UMOV UR25, 0x4035adf9 ;  /* 0x4035adf900197882 */ /* 0x000fcc0000000000 */
[----:B------:R-:W-:Y:S01]  /*0f10*/  DFMA R32, R44, -UR24, R32 ;  /* 0x800000182c207c2b */ /* 0x000fe20008000020 */
[----:B------:R-:W-:Y:S01]  /*0f20*/  UMOV UR24, 0xe45cad2f ;  /* 0xe45cad2f00187882 */ /* 0x000fe20000000000 */
[----:B------:R-:W-:Y:S01]  /*0f30*/  UMOV UR25, 0x40171ff8 ;  /* 0x40171ff800197882 */ /* 0x000fe20000000000 */
[----:B------:R-:W-:Y:S01]  /*0f40*/  UMOV UR26, 0xd7ffa13c ;  /* 0xd7ffa13c001a7882 */ /* 0x000fe20000000000 */
[----:B------:R-:W-:Y:S01]  /*0f50*/  UMOV UR27, 0x3fe09af4 ;  /* 0x3fe09af4001b7882 */ /* 0x000fe20000000000 */
[----:B------:R-:W-:-:S03]  /*0f60*/  DMUL R44, R52, UR12 ;  /* 0x0000000c342c7c28 */ /* 0x000fc60008000000 */
[----:B------:R-:W-:Y:S02]  /*0f70*/  DFMA R38, R38, UR24, R32 ;  /* 0x0000001826267c2b */ /* 0x000fe40008000020 */
[----:B------:R-:W-:Y:S01]  /*0f80*/  DMUL R32, R30, UR26 ;  /* 0x0000001a1e207c28 */ /* 0x000fe20008000000 */
[----:B------:R-:W-:Y:S01]  /*0f90*/  UMOV UR12, 0xbd249493 ;  /* 0xbd249493000c7882 */ /* 0x000fe20000000000 */
[----:B------:R-:W-:-:S06]  /*0fa0*/  UMOV UR13, 0x3fe6a113 ;  /* 0x3fe6a113000d7882 */ /* 0x000fcc0000000000 */
[----:B------:R-:W-:Y:S02]  /*0fb0*/  DFMA R32, R52, UR18, -R32 ;  /* 0x0000001234207c2b */ /* 0x000fe40008000820 */
[C---:B------:R-:W-:Y:S02]  /*0fc0*/  DADD R52, R30.reuse, -R52 ;  /* 0x000000001e347229 */ /* 0x040fe40000000834 */
[----:B------:R-:W-:Y:S01]  /*0fd0*/  DFMA R30, R30, UR12, -R44 ;  /* 0x0000000c1e1e7c2b */ /* 0x000fe2000800082c */
[----:B------:R-:W-:Y:S01]  /*0fe0*/  UMOV UR12, 0x1f6cab69 ;  /* 0x1f6cab69000c7882 */ /* 0x000fe20000000000 */
[----:B------:R-:W-:Y:S02]  /*0ff0*/  UMOV UR13, 0x4022c66b ;  /* 0x4022c66b000d7882 */ /* 0x000fe40000000000 */
[C---:B------:R-:W-:Y:S02]  /*1000*/  DMUL R44, R54.reuse, UR12 ;  /* 0x0000000c362c7c28 */ /* 0x040fe40008000000 */
[----:B------:R-:W-:-:S06]  /*1010*/  DFMA R32, R54, UR14, R32 ;  /* 0x0000000e36207c2b */ /* 0x000fcc0008000020 */
[----:B------:R-:W-:Y:S01]  /*1020*/  DFMA R44, R52, UR22, -R44 ;  /* 0x00000016342c7c2b */ /* 0x000fe2000800082c */
[----:B------:R-:W-:Y:S01]  /*1030*/  UMOV UR14, 0x1f6cab6a ;  /* 0x1f6cab6a000e7882 */ /* 0x000fe20000000000 */
[----:B------:R-:W-:-:S06]  /*1040*/  UMOV UR15, 0x4002c66b ;  /* 0x4002c66b000f7882 */ /* 0x000fcc0000000000 */
[----:B------:R-:W-:Y:S01]  /*1050*/  DFMA R44, R4, -UR14, R44 ;  /* 0x8000000e042c7c2b */ /* 0x000fe2000800002c */
[----:B------:R-:W-:Y:S01]  /*1060*/  UMOV UR14, 0x1f6cab69 ;  /* 0x1f6cab69000e7882 */ /* 0x000fe20000000000 */
[----:B------:R-:W-:Y:S01]  /*1070*/  UMOV UR15, 0x4032c66b ;  /* 0x4032c66b000f7882 */ /* 0x000fe20000000000 */
[----:B------:R-:W-:-:S05]  /*1080*/  UMOV UR18, 0x96e00281 ;  /* 0x96e0028100127882 */ /* 0x000fca0000000000 */
[----:B------:R-:W-:Y:S01]  /*1090*/  DFMA R44, R14, UR14, R44 ;  /* 0x0000000e0e2c7c2b */ /* 0x000fe2000800002c */
[----:B------:R-:W-:Y:S01]  /*10a0*/  UMOV UR19, 0x4038c02d ;  /* 0x4038c02d00137882 */ /* 0x000fe20000000000 */
[C---:B------:R-:W-:Y:S01]  /*10b0*/  DADD R52, R4.reuse, -R22 ;  /* 0x0000000004347229 */ /* 0x040fe20000000816 */
[----:B------:R-:W-:Y:S01]  /*10c0*/  UMOV UR14, 0xd490e48d ;  /* 0xd490e48d000e7882 */ /* 0x000fe20000000000 */
[----:B------:R-:W-:Y:S01]  /*10d0*/  UMOV UR15, 0x4029088e ;  /* 0x4029088e000f7882 */ /* 0x000fe20000000000 */
[----:B------:R-:W-:-:S03]  /*10e0*/  DFMA R30, R4, UR18, R30 ;  /* 0x00000012041e7c2b */ /* 0x000fc6000800001e */
[----:B------:R-:W-:Y:S01]  /*10f0*/  DFMA R4, R50, UR14, R44 ;  /* 0x0000000e32047c2b */ /* 0x000fe2000800002c */
[----:B------:R-:W-:Y:S01]  /*1100*/  UMOV UR14, 0xbf4f3418 ;  /* 0xbf4f3418000e7882 */ /* 0x000fe20000000000 */
[----:B------:R-:W-:Y:S01]  /*1110*/  DFMA R32, R52, UR16, R32 ;  /* 0x0000001034207c2b */ /* 0x000fe20008000020 */
[----:B------:R-:W-:Y:S01]  /*1120*/  UMOV UR15, 0x3ff687b3 ;  /* 0x3ff687b3000f7882 */ /* 0x000fe20000000000 */
[----:B------:R-:W-:Y:S01]  /*1130*/  UMOV UR16, 0x45800201 ;  /* 0x4580020100107882 */ /* 0x000fe20000000000 */
[----:B------:R-:W-:Y:S01]  /*1140*/  UMOV UR17, 0x4013ccf1 ;  /* 0x4013ccf100117882 */ /* 0x000fe20000000000 */
[----:B------:R-:W-:Y:S02]  /*1150*/  IMAD.WIDE R16, R2, 0x8, R16 ;  /* 0x0000000802107825 */ /* 0x000fe400078e0210 */
[C---:B------:R-:W-:Y:S02]  /*1160*/  DFMA R4, R22.reuse, -UR14, R4 ;  /* 0x8000000e16047c2b */ /* 0x040fe40008000004 */
[----:B------:R-:W-:-:S02]  /*1170*/  DFMA R22, R22, -UR16, R30 ;  /* 0x8000001016167c2b */ /* 0x000fc4000800001e */
[C-C-:B----4-:R-:W-:Y:S02]  /*1180*/  DADD R30, R12.reuse, R42.reuse ;  /* 0x000000000c1e7229 */ /* 0x150fe4000000002a */
[----:B------:R-:W-:Y:S01]  /*1190*/  DADD R42, R12, -R42 ;  /* 0x000000000c2a7229 */ /* 0x000fe2000000082a */
[C---:B------:R-:W-:Y:S01]  /*11a0*/  IMAD.WIDE R12, R2.reuse, 0x8, R16 ;  /* 0x00000008020c7825 */ /* 0x040fe200078e0210 */
[----:B------:R-:W-:Y:S01]  /*11b0*/  DFMA R58, R48, UR12, R58 ;  /* 0x0000000c303a7c2b */ /* 0x000fe2000800003a */
[----:B------:R-:W-:Y:S01]  /*11c0*/  UMOV UR12, 0xea8696c9 ;  /* 0xea8696c9000c7882 */ /* 0x000fe20000000000 */
[----:B------:R-:W-:Y:S01]  /*11d0*/  UMOV UR13, 0x402cadec ;  /* 0x402cadec000d7882 */ /* 0x000fe20000000000 */
[----:B------:R-:W-:Y:S02]  /*11e0*/  DFMA R14, R14, -UR10, R32 ;  /* 0x8000000a0e0e7c2b */ /* 0x000fe40008000020 */
[C---:B------:R-:W-:Y:S01]  /*11f0*/  DFMA R32, R30.reuse, UR12, R26 ;  /* 0x0000000c1e207c2b */ /* 0x040fe2000800001a */
[C---:B------:R-:W-:Y:S01]  /*1200*/  IMAD.WIDE R26, R2.reuse, 0x8, R12 ;  /* 0x00000008021a7825 */ /* 0x040fe200078e020c */
[----:B------:R-:W-:Y:S01]  /*1210*/  UMOV UR14, 0xdff898b ;  /* 0x0dff898b000e7882 */ /* 0x000fe20000000000 */
[----:B------:R-:W-:Y:S01]  /*1220*/  UMOV UR15, 0x4024c1b2 ;  /* 0x4024c1b2000f7882 */ /* 0x000fe20000000000 */
[----:B------:R-:W-:Y:S01]  /*1230*/  UMOV UR12, 0xd490e48d ;  /* 0xd490e48d000c7882 */ /* 0x000fe20000000000 */
[----:B------:R-:W-:Y:S01]  /*1240*/  DFMA R6, R30, UR14, R6 ;  /* 0x0000000e1e067c2b */ /* 0x000fe20008000006 */
[----:B------:R-:W-:Y:S01]  /*1250*/  UMOV UR13, 0x4029088e ;  /* 0x4029088e000d7882 */ /* 0x000fe20000000000 */
[----:B------:R-:W-:Y:S01]  /*1260*/  IMAD.WIDE R30, R2, 0x8, R26 ;  /* 0x00000008021e7825 */ /* 0x000fe200078e021a */
[----:B-----5:R-:W-:-:S02]  /*1270*/  DADD R48, R28, R66 ;  /* 0x000000001c307229 */ /* 0x020fc40000000042 */
[----:B------:R-:W-:Y:S01]  /*1280*/  DFMA R14, R24, UR8, R14 ;  /* 0x00000008180e7c2b */ /* 0x000fe2000800000e */
[----:B------:R-:W-:Y:S01]  /*1290*/  UMOV UR8, 0x1f6cab6a ;  /* 0x1f6cab6a00087882 */ /* 0x000fe20000000000 */
[----:B------:R-:W-:Y:S01]  /*12a0*/  UMOV UR9, 0x4042c66b ;  /* 0x4042c66b00097882 */ /* 0x000fe20000000000 */
[----:B------:R-:W-:Y:S02]  /*12b0*/  DADD R28, R28, -R66 ;  /* 0x000000001c1c7229 */ /* 0x000fe40000000842 */
[----:B------:R-:W-:Y:S01]  /*12c0*/  DFMA R6, R18, -UR10, R6 ;  /* 0x8000000a12067c2b */ /* 0x000fe20008000006 */
[----:B------:R-:W-:Y:S01]  /*12d0*/  STG.E.64 desc[UR6][R16.64], R40 ;  /* 0x0000002810007986 */ /* 0x000fe2000c101b06 */
[----:B------:R-:W-:Y:S01]  /*12e0*/  UMOV UR14, 0x6c67888e ;  /* 0x6c67888e000e7882 */ /* 0x000fe20000000000 */
[----:B------:R-:W-:Y:S01]  /*12f0*/  UMOV UR15, 0x40052aed ;  /* 0x40052aed000f7882 */ /* 0x000fe20000000000 */
[C---:B---3--:R-:W-:Y:S02]  /*1300*/  DADD R46, -R34.reuse, R46 ;  /* 0x00000000222e7229 */ /* 0x048fe4000000012e */
[----:B------:R-:W-:Y:S01]  /*1310*/  DFMA R34, R34, -UR12, R58 ;  /* 0x8000000c22227c2b */ /* 0x000fe2000800003a */
[----:B------:R-:W-:Y:S01]  /*1320*/  UMOV UR12, 0xea8696c9 ;  /* 0xea8696c9000c7882 */ /* 0x000fe20000000000 */
[----:B------:R-:W-:-:S02]  /*1330*/  UMOV UR13, 0x403cadec ;  /* 0x403cadec000d7882 */ /* 0x000fc40000000000 */
[----:B------:R-:W-:Y:S01]  /*1340*/  DFMA R44, R18, UR12, R32 ;  /* 0x0000000c122c7c2b */ /* 0x000fe20008000020 */
[C---:B------:R-:W-:Y:S01]  /*1350*/  IMAD.WIDE R32, R2.reuse, 0x8, R30 ;  /* 0x0000000802207825 */ /* 0x040fe200078e021e */
[----:B------:R-:W-:Y:S01]  /*1360*/  DFMA R46, R46, UR20, R60 ;  /* 0x000000142e2e7c2b */ /* 0x000fe2000800003c */
[----:B------:R-:W-:Y:S01]  /*1370*/  UMOV UR12, 0x95a11005 ;  /* 0x95a11005000c7882 */ /* 0x000fe20000000000 */
[----:B------:R-:W-:Y:S02]  /*1380*/  UMOV UR13, 0x4043d83e ;  /* 0x4043d83e000d7882 */ /* 0x000fe40000000000 */
[----:B------:R-:W-:Y:S01]  /*1390*/  DMUL R50, R10, -UR12 ;  /* 0x8000000c0a327c28 */ /* 0x000fe20008000000 */
[----:B------:R-:W-:Y:S01]  /*13a0*/  UMOV UR12, 0x553878a1 ;  /* 0x553878a1000c7882 */ /* 0x000fe20000000000 */
[----:B------:R-:W-:Y:S01]  /*13b0*/  UMOV UR13, 0x4026f18a ;  /* 0x4026f18a000d7882 */ /* 0x000fe20000000000 */
[----:B------:R-:W-:Y:S01]  /*13c0*/  IMAD.WIDE R10, R2, 0x8, R32 ;  /* 0x00000008020a7825 */ /* 0x000fe200078e0220 */
[----:B------:R-:W-:Y:S01]  /*13d0*/  DFMA R44, R48, -UR12, R44 ;  /* 0x8000000c302c7c2b */ /* 0x000fe2000800002c */
[----:B------:R-:W-:Y:S01]  /*13e0*/  UMOV UR12, 0xe6ba7b28 ;  /* 0xe6ba7b28000c7882 */ /* 0x000fe20000000000 */
[----:B------:R-:W-:Y:S01]  /*13f0*/  UMOV UR13, 0x4031b388 ;  /* 0x4031b388000d7882 */ /* 0x000fe20000000000 */
[----:B------:R-:W-:-:S02]  /*1400*/  DFMA R64, R64, UR24, R46 ;  /* 0x0000001840407c2b */ /* 0x000fc4000800002e */
[----:B------:R-:W-:Y:S01]  /*1410*/  DMUL R46, R42, -UR12 ;  /* 0x8000000c2a2e7c28 */ /* 0x000fe20008000000 */
[C---:B------:R-:W-:Y:S01]  /*1420*/  IMAD.WIDE R42, R2.reuse, 0x8, R10 ;  /* 0x00000008022a7825 */ /* 0x040fe200078e020a */
[----:B------:R-:W-:Y:S01]  /*1430*/  UMOV UR12, 0xaf23011e ;  /* 0xaf23011e000c7882 */ /* 0x000fe20000000000 */
[----:B------:R-:W-:Y:S02]  /*1440*/  UMOV UR13, 0x403c29a0 ;  /* 0x403c29a0000d7882 */ /* 0x000fe40000000000 */
[----:B------:R-:W-:Y:S01]  /*1450*/  DFMA R48, R24, UR12, R4 ;  /* 0x0000000c18307c2b */ /* 0x000fe20008000004 */
[C---:B------:R-:W-:Y:S01]  /*1460*/  IMAD.WIDE R4, R2.reuse, 0x8, R42 ;  /* 0x0000000802047825 */ /* 0x040fe200078e022a */
[----:B------:R-:W-:Y:S01]  /*1470*/  UMOV UR12, 0x5a17b8bd ;  /* 0x5a17b8bd000c7882 */ /* 0x000fe20000000000 */
[----:B------:R-:W-:Y:S02]  /*1480*/  UMOV UR13, 0x400a8d4d ;  /* 0x400a8d4d000d7882 */ /* 0x000fe40000000000 */
[----:B------:R-:W-:Y:S01]  /*1490*/  IMAD.WIDE R24, R2, 0x8, R4 ;  /* 0x0000000802187825 */ /* 0x000fe200078e0204 */
[----:B------:R-:W-:-:S02]  /*14a0*/  DFMA R8, R8, UR12, R46 ;  /* 0x0000000c08087c2b */ /* 0x000fc4000800002e */
[----:B------:R-:W-:Y:S01]  /*14b0*/  DFMA R48, R56, -UR8, R48 ;  /* 0x8000000838307c2b */ /* 0x000fe20008000030 */
[----:B------:R-:W-:Y:S01]  /*14c0*/  UMOV UR8, 0x102b0693 ;  /* 0x102b069300087882 */ /* 0x000fe20000000000 */
[----:B------:R-:W-:Y:S01]  /*14d0*/  UMOV UR9, 0x3ff17b14 ;  /* 0x3ff17b1400097882 */ /* 0x000fe20000000000 */
[C---:B------:R-:W-:Y:S01]  /*14e0*/  IMAD.WIDE R18, R2.reuse, 0x8, R24 ;  /* 0x0000000802127825 */ /* 0x040fe200078e0218 */
[----:B------:R-:W-:Y:S01]  /*14f0*/  DFMA R44, R62, UR8, R44 ;  /* 0x000000083e2c7c2b */ /* 0x000fe2000800002c */
[----:B------:R-:W-:Y:S01]  /*1500*/  UMOV UR8, 0x7b462d64 ;  /* 0x7b462d6400087882 */ /* 0x000fe20000000000 */
[----:B------:R-:W-:Y:S02]  /*1510*/  UMOV UR9, 0x40253dd7 ;  /* 0x40253dd700097882 */ /* 0x000fe40000000000 */
[----:B------:R-:W-:Y:S01]  /*1520*/  DFMA R8, R28, UR8, R8 ;  /* 0x000000081c087c2b */ /* 0x000fe20008000008 */
[----:B------:R-:W-:Y:S01]  /*1530*/  STG.E.64 desc[UR6][R12.64], R34 ;  /* 0x000000220c007986 */ /* 0x000fe2000c101b06 */
[----:B------:R-:W-:Y:S01]  /*1540*/  IMAD.WIDE R28, R2, 0x8, R18 ;  /* 0x00000008021c7825 */ /* 0x000fe200078e0212 */
[----:B------:R-:W-:-:S02]  /*1550*/  DFMA R20, R20, UR14, R50 ;  /* 0x0000000e14147c2b */ /* 0x000fc40008000032 */
[----:B------:R-:W-:Y:S04]  /*1560*/  STG.E.64 desc[UR6][R26.64], R36 ;  /* 0x000000241a007986 */ /* 0x000fe8000c101b06 */
[----:B------:R-:W-:Y:S01]  /*1570*/  STG.E.64 desc[UR6][R30.64], R64 ;  /* 0x000000401e007986 */ /* 0x000fe2000c101b06 */
[----:B------:R-:W-:-:S03]  /*1580*/  IMAD.WIDE R2, R2, 0x8, R28 ;  /* 0x0000000802027825 */ /* 0x000fc600078e021c */
[----:B------:R-:W-:Y:S04]  /*1590*/  STG.E.64 desc[UR6][R32.64], R44 ;  /* 0x0000002c20007986 */ /* 0x000fe8000c101b06 */
[----:B------:R-:W-:Y:S04]  /*15a0*/  STG.E.64 desc[UR6][R10.64], R38 ;  /* 0x000000260a007986 */ /* 0x000fe8000c101b06 */
[----:B------:R-:W-:Y:S04]  /*15b0*/  STG.E.64 desc[UR6][R42.64], R8 ;  /* 0x000000082a007986 */ /* 0x000fe8000c101b06 */
[----:B------:R-:W-:Y:S04]  /*15c0*/  STG.E.64 desc[UR6][R4.64], R48 ;  /* 0x0000003004007986 */ /* 0x000fe8000c101b06 */
[----:B------:R-:W-:Y:S04]  /*15d0*/  STG.E.64 desc[UR6][R24.64], R6 ;  /* 0x0000000618007986 */ /* 0x000fe8000c101b06 */
[----:B------:R-:W-:Y:S04]  /*15e0*/  STG.E.64 desc[UR6][R18.64], R14 ;  /* 0x0000000e12007986 */ /* 0x000fe8000c101b06 */
[----:B------:R-:W-:Y:S04]  /*15f0*/  STG.E.64 desc[UR6][R28.64], R20 ;  /* 0x000000141c007986 */ /* 0x000fe8000c101b06 */
[----:B------:R-:W-:Y:S01]  /*1600*/  STG.E.64 desc[UR6][R2.64], R22 ;  /* 0x0000001602007986 */ /* 0x000fe2000c101b06 */
[----:B------:R-:W-:Y:S05]  /*1610*/  EXIT ;  /* 0x000000000000794d */ /* 0x000fea0003800000 */
.L_x_0:
[----:B------:R-:W-:-:S00]  /*1620*/  BRA `(.L_x_0) ;  /* 0xfffffffc00fc7947 */ /* 0x000fc0000383ffff */
[----:B------:R-:W-:-:S00]  /*1630*/  NOP ;  /* 0x0000000000007918 */ /* 0x000fc00000000000 */
        /* <DEDUP_REMOVED lines=12> */
.L_x_6:


//--------------------- .text._Z14_cart2sph_ang6PdS_ii --------------------------
	.section	.text._Z14_cart2sph_ang6PdS_ii,"ax",@progbits
	.align	128
.text._Z14_cart2sph_ang6PdS_ii:
        .type           _Z14_cart2sph_ang6PdS_ii,@function
        .size           _Z14_cart2sph_ang6PdS_ii,(.L_x_7 - _Z14_cart2sph_ang6PdS_ii)
        .other          _Z14_cart2sph_ang6PdS_ii,@"STO_CUDA_ENTRY STV_DEFAULT"
_Z14_cart2sph_ang6PdS_ii:
        /* <DEDUP_REMOVED lines=10> */
[----:B------:R-:W2:Y:S01]  /*00a0*/  LDC R0, c[0x0][0x360] ;  /* 0x0000d800ff007b82 */ /* 0x000ea20000000800 */
        /* <DEDUP_REMOVED lines=21> */
[----:B------:R-:W-:-:S04]  /*0200*/  @P0 IADD3 R3, PT, PT, R3, 0x1, RZ ;  /* 0x0000000103030810 */ /* 0x000fc80007ffe0ff */
[----:B------:R-:W-:Y:S02]  /*0210*/  MOV R4, R3 ;  /* 0x0000000300047202 */ /* 0x000fe40000000f00 */
[----:B------:R-:W0:Y:S02]  /*0220*/  LDC.64 R2, c[0x0][0x380] ;  /* 0x0000e000ff027b82 */ /* 0x000e240000000a00 */
[----:B------:R-:W-:Y:S02]  /*0230*/  @!P1 IADD3 R4, PT, PT, -R4, RZ, RZ ;  /* 0x000000ff04049210 */ /* 0x000fe40007ffe1ff */
[----:B------:R-:W-:-:S05]  /*0240*/  @!P2 LOP3.LUT R4, RZ, R51, RZ, 0x33, !PT ;  /* 0x00000033ff04a212 */ /* 0x000fca00078e33ff */
[----:B------:R-:W-:-:S05]  /*0250*/  IMAD R53, R4, R51, RZ ;  /* 0x0000003304357224 */ /* 0x000fca00078e02ff */
[----:B------:R-:W-:-:S05]  /*0260*/  IADD3 R0, PT, PT, R0, -R53, RZ ;  /* 0x8000003500007210 */ /* 0x000fca0007ffe0ff */
[----:B------:R-:W-:-:S04]  /*0270*/  IMAD R5, R53, 0x1c, R0 ;  /* 0x0000001c35057824 */ /* 0x000fc800078e0200 */
[----:B0-----:R-:W-:-:S04]  /*0280*/  IMAD.WIDE R2, R5, 0x8, R2 ;  /* 0x0000000805027825 */ /* 0x001fc800078e0202 */
        /* <DEDUP_REMOVED lines=8> */
[----:B-1----:R-:W2:Y:S02]  /*0310*/  LDG.E.64 R42, desc[UR6][R42.64] ;  /* 0x000000062a2a7981 */ /* 0x002ea4000c1e1b00 */
[----:B------:R-:W-:-:S02]  /*0320*/  IMAD.WIDE R6, R51, 0x8, R4 ;  /* 0x0000000833067825 */ /* 0x000fc400078e0204 */
[----:B------:R-:W3:Y:S04]  /*0330*/  LDG.E.64 R2, desc[UR6][R2.64] ;  /* 0x0000000602027981 */ /* 0x000ee8000c1e1b00 */
[----:B------:R-:W4:Y:S01]  /*0340*/  LDG.E.64 R4, desc[UR6][R4.64] ;  /* 0x0000000604047981 */ /* 0x000f22000c1e1b00 */
[----:B------:R-:W-:-:S03]  /*0350*/  IMAD.WIDE R44, R51, 0x8, R6 ;  /* 0x00000008332c7825 */ /* 0x000fc600078e0206 */
[----:B------:R-:W5:Y:S01]  /*0360*/  LDG.E.64 R6, desc[UR6][R6.64] ;  /* 0x0000000606067981 */ /* 0x000f62000c1e1b00 */
[----:B------:R-:W-:-:S03]  /*0370*/  IMAD.WIDE R8, R51, 0x8, R44 ;  /* 0x0000000833087825 */ /* 0x000fc600078e022c */
[----:B------:R-:W3:Y:S01]  /*0380*/  LDG.E.64 R44, desc[UR6][R44.64] ;  /* 0x000000062c2c7981 */ /* 0x000ee2000c1e1b00 */
[----:B------:R-:W-:-:S03]  /*0390*/  IMAD.WIDE R36, R51, 0x8, R8 ;  /* 0x0000000833247825 */ /* 0x000fc600078e0208 */
[----:B------:R-:W4:Y:S01]  /*03a0*/  LDG.E.64 R8, desc[UR6][R8.64] ;  /* 0x0000000608087981 */ /* 0x000f22000c1e1b00 */
[----:B------:R-:W-:-:S03]  /*03b0*/  IMAD.WIDE R10, R51, 0x8, R36 ;  /* 0x00000008330a7825 */ /* 0x000fc600078e0224 */
[----:B------:R-:W5:Y:S01]  /*03c0*/  LDG.E.64 R36, desc[UR6][R36.64] ;  /* 0x0000000624247981 */ /* 0x000f62000c1e1b00 */
[----:B------:R-:W-:-:S03]  /*03d0*/  IMAD.WIDE R34, R51, 0x8, R10 ;  /* 0x0000000833227825 */ /* 0x000fc600078e020a */
[----:B------:R-:W4:Y:S01]  /*03e0*/  LDG.E.64 R10, desc[UR6][R10.64] ;  /* 0x000000060a0a7981 */ /* 0x000f22000c1e1b00 */
[----:B------:R-:W-:-:S03]  /*03f0*/  IMAD.WIDE R12, R51, 0x8, R34 ;  /* 0x00000008330c7825 */ /* 0x000fc600078e0222 */
[----:B------:R-:W3:Y:S01]  /*0400*/  LDG.E.64 R34, desc[UR6][R34.64] ;  /* 0x0000000622227981 */ /* 0x000ee2000c1e1b00 */
[----:B------:R-:W-:-:S03]  /*0410*/  IMAD.WIDE R14, R51, 0x8, R12 ;  /* 0x00000008330e7825 */ /* 0x000fc600078e020c */
[----:B------:R-:W4:Y:S01]  /*0420*/  LDG.E.64 R12, desc[UR6][R12.64] ;  /* 0x000000060c0c7981 */ /* 0x000f22000c1e1b00 */
[----:B------:R-:W-:-:S03]  /*0430*/  IMAD.WIDE R24, R51, 0x8, R14 ;  /* 0x0000000833187825 */ /* 0x000fc600078e020e */
[----:B------:R-:W4:Y:S01]  /*0440*/  LDG.E.64 R14, desc[UR6][R14.64] ;  /* 0x000000060e0e7981 */ /* 0x000f22000c1e1b00 */
[----:B------:R-:W-:-:S03]  /*0450*/  IMAD.WIDE R16, R51, 0x8, R24 ;  /* 0x0000000833107825 */ /* 0x000fc600078e0218 */
[----:B------:R-:W4:Y:S01]  /*0460*/  LDG.E.64 R24, desc[UR6][R24.64] ;  /* 0x0000000618187981 */ /* 0x000f22000c1e1b00 */
[C---:B------:R-:W-:Y:S01]  /*0470*/  IMAD.WIDE R32, R51.reuse, 0x8, R16 ;  /* 0x0000000833207825 */ /* 0x040fe200078e0210 */
[----:B------:R-:W-:Y:S01]  /*0480*/  UMOV UR16, 0xf1cec1a7 ;  /* 0xf1cec1a700107882 */ /* 0x000fe20000000000 */
[----:B------:R-:W-:Y:S01]  /*0490*/  UMOV UR17, 0x40074e0a ;  /* 0x40074e0a00117882 */ /* 0x000fe20000000000 */
[----:B------:R-:W-:Y:S01]  /*04a0*/  UMOV UR18, 0xf1cec1a7 ;  /* 0xf1cec1a700127882 */ /* 0x000fe20000000000 */
[----:B------:R-:W-:Y:S01]  /*04b0*/  UMOV UR19, 0x40174e0a ;  /* 0x40174e0a00137882 */ /* 0x000fe20000000000 */
[----:B------:R-:W4:Y:S01]  /*04c0*/  LDG.E.64 R16, desc[UR6][R16.64] ;  /* 0x0000000610107981 */ /* 0x000f22000c1e1b00 */
[----:B------:R-:W-:-:S03]  /*04d0*/  IMAD.WIDE R18, R51, 0x8, R32 ;  /* 0x0000000833127825 */ /* 0x000fc600078e0220 */
[----:B------:R-:W4:Y:S01]  /*04e0*/  LDG.E.64 R32, desc[UR6][R32.64] ;  /* 0x0000000620207981 */ /* 0x000f22000c1e1b00 */
[----:B------:R-:W-:-:S03]  /*04f0*/  IMAD.WIDE R46, R51, 0x8, R18 ;  /* 0x00000008332e7825 */ /* 0x000fc600078e0212 */
[----:B------:R-:W4:Y:S01]  /*0500*/  LDG.E.64 R18, desc[UR6][R18.64] ;  /* 0x0000000612127981 */ /* 0x000f22000c1e1b00 */
[----:B------:R-:W-:-:S03]  /*0510*/  IMAD.WIDE R20, R51, 0x8, R46 ;  /* 0x0000000833147825 */ /* 0x000fc600078e022e */
[----:B------:R-:W2:Y:S01]  /*0520*/  LDG.E.64 R26, desc[UR6][R46.64] ;  /* 0x000000062e1a7981 */ /* 0x000ea2000c1e1b00 */
[----:B------:R-:W-:-:S03]  /*0530*/  IMAD.WIDE R30, R51, 0x8, R20 ;  /* 0x00000008331e7825 */ /* 0x000fc600078e0214 */
[----:B------:R-:W4:Y:S01]  /*0540*/  LDG.E.64 R20, desc[UR6][R20.64] ;  /* 0x0000000614147981 */ /* 0x000f22000c1e1b00 */
[----:B------:R-:W-:-:S03]  /*0550*/  IMAD.WIDE R22, R51, 0x8, R30 ;  /* 0x0000000833167825 */ /* 0x000fc600078e021e */
[----:B------:R-:W3:Y:S01]  /*0560*/  LDG.E.64 R30, desc[UR6][R30.64] ;  /* 0x000000061e1e7981 */ /* 0x000ee2000c1e1b00 */
[----:B------:R-:W-:-:S03]  /*0570*/  IMAD.WIDE R38, R51, 0x8, R22 ;  /* 0x0000000833267825 */ /* 0x000fc600078e0216 */
[----:B------:R-:W4:Y:S04]  /*0580*/  LDG.E.64 R22, desc[UR6][R22.64] ;  /* 0x0000000616167981 */ /* 0x000f28000c1e1b00 */
[----:B------:R3:W4:Y:S01]  /*0590*/  LDG.E.64 R40, desc[UR6][R38.64] ;  /* 0x0000000626287981 */ /* 0x000722000c1e1b00 */
[C-C-:B--2---:R-:W-:Y:S02]  /*05a0*/  DADD R28, R42.reuse, R26.reuse ;  /* 0x000000002a1c7229 */ /* 0x144fe4000000001a */
[----:B------:R-:W-:Y:S02]  /*05b0*/  DADD R42, R42, -R26 ;  /* 0x000000002a2a7229 */ /* 0x000fe4000000081a */
[----:B-----5:R-:W-:Y:S01]  /*05c0*/  DMUL R26, R36, -UR8 ;  /* 0x80000008241a7c28 */ /* 0x020fe20008000000 */
[----:B------:R-:W-:Y:S01]  /*05d0*/  UMOV UR8, 0xaf36b60b ;  /* 0xaf36b60b00087882 */ /* 0x000fe20000000000 */
[----:B------:R-:W-:-:S02]  /*05e0*/  UMOV UR9, 0x4010657b ;  /* 0x4010657b00097882 */ /* 0x000fc40000000000 */
[----:B------:R-:W-:-:S04]  /*05f0*/  DFMA R36, R36, 2, R28 ;  /* 0x400000002424782b */ /* 0x000fc8000000001c */
[----:B------:R-:W-:Y:S01]  /*0600*/  DFMA R26, R28, UR8, R26 ;  /* 0x000000081c1a7c2b */ /* 0x000fe2000800001a */
[C---:B------:R-:W-:Y:S01]  /*0610*/  IMAD.WIDE R28, R51.reuse, 0x8, R38 ;  /* 0x00000008331c7825 */ /* 0x040fe200078e0226 */
[C-C-:B---3--:R-:W-:Y:S02]  /*0620*/  DADD R38, R34.reuse, R30.reuse ;  /* 0x0000000022267229 */ /* 0x148fe4000000001e */
[----:B------:R-:W-:Y:S01]  /*0630*/  DADD R34, R34, -R30 ;  /* 0x0000000022227229 */ /* 0x000fe2000000081e */
[----:B------:R-:W-:Y:S01]  /*0640*/  IMAD.WIDE R30, R51, 0x8, R28 ;  /* 0x00000008331e7825 */ /* 0x000fe200078e021c */
[----:B------:R-:W-:Y:S01]  /*0650*/  UMOV UR8, 0x4a6adc02 ;  /* 0x4a6adc0200087882 */ /* 0x000fe20000000000 */
[----:B------:R-:W-:-:S03]  /*0660*/  UMOV UR9, 0x40002565 ;  /* 0x4000256500097882 */ /* 0x000fc60000000000 */
[----:B----4-:R-:W-:Y:S01]  /*0670*/  DADD R40, -R40, R38 ;  /* 0x0000000028287229 */ /* 0x010fe20000000126 */
[----:B------:R-:W2:Y:S01]  /*0680*/  LDG.E.64 R28, desc[UR6][R28.64] ;  /* 0x000000061c1c7981 */ /* 0x000ea2000c1e1b00 */
[----:B------:R-:W-:Y:S01]  /*0690*/  IMAD.WIDE R38, R51, 0x8, R30 ;  /* 0x0000000833267825 */ /* 0x000fe200078e021e */
[----:B------:R-:W-:Y:S02]  /*06a0*/  DMUL R42, R42, -UR8 ;  /* 0x800000082a2a7c28 */ /* 0x000fe40008000000 */
[----:B------:R-:W3:Y:S04]  /*06b0*/  LDG.E.64 R30, desc[UR6][R30.64] ;  /* 0x000000061e1e7981 */ /* 0x000ee8000c1e1b00 */
[----:B------:R0:W4:Y:S01]  /*06c0*/  LDG.E.64 R48, desc[UR6][R38.64] ;  /* 0x0000000626307981 */ /* 0x000122000c1e1b00 */
[----:B------:R-:W-:Y:S01]  /*06d0*/  UMOV UR8, 0x73d0a21e ;  /* 0x73d0a21e00087882 */ /* 0x000fe20000000000 */
[----:B------:R-:W-:-:S02]  /*06e0*/  UMOV UR9, 0x402d7a83 ;  /* 0x402d7a8300097882 */ /* 0x000fc40000000000 */
[----:B------:R-:W-:Y:S01]  /*06f0*/  DMUL R40, R40, -UR8 ;  /* 0x8000000828287c28 */ /* 0x000fe20008000000 */
[----:B------:R-:W-:Y:S01]  /*0700*/  UMOV UR8, 0x9d059304 ;  /* 0x9d05930400087882 */ /* 0x000fe20000000000 */
[----:B------:R-:W-:Y:S02]  /*0710*/  UMOV UR9, 0x40342ebe ;  /* 0x40342ebe00097882 */ /* 0x000fe40000000000 */
[----:B------:R-:W-:Y:S01]  /*0720*/  DFMA R34, R34, UR8, R42 ;  /* 0x0000000822227c2b */ /* 0x000fe2000800002a */
[----:B------:R-:W-:Y:S01]  /*0730*/  UMOV UR8, 0x73d0a21e ;  /* 0x73d0a21e00087882 */ /* 0x000fe20000000000 */
[----:B------:R-:W-:Y:S02]  /*0740*/  UMOV UR9, 0x3fed7a83 ;  /* 0x3fed7a8300097882 */ /* 0x000fe40000000000 */
[----:B------:R-:W-:Y:S01]  /*0750*/  DFMA R36, R36, UR8, R40 ;  /* 0x0000000824247c2b */ /* 0x000fe20008000028 */
[----:B------:R-:W-:Y:S01]  /*0760*/  UMOV UR8, 0x96dc7996 ;  /* 0x96dc799600087882 */ /* 0x000fe20000000000 */
[----:B------:R-:W-:-:S02]  /*0770*/  UMOV UR9, 0x40161be2 ;  /* 0x40161be200097882 */ /* 0x000fc40000000000 */
[C---:B------:R-:W-:Y:S01]  /*0780*/  DMUL R42, R24.reuse, -UR8 ;  /* 0x80000008182a7c28 */ /* 0x040fe20008000000 */
[----:B------:R-:W-:Y:S01]  /*0790*/  UMOV UR8, 0x88beb914 ;  /* 0x88beb91400087882 */ /* 0x000fe20000000000 */
[----:B------:R-:W-:Y:S02]  /*07a0*/  UMOV UR9, 0x4037aa8b ;  /* 0x4037aa8b00097882 */ /* 0x000fe40000000000 */
[----:B------:R-:W-:-:S04]  /*07b0*/  DMUL R40, R24, -UR8 ;  /* 0x8000000818287c28 */ /* 0x000fc80008000000 */
[C---:B------:R-:W-:Y:S01]  /*07c0*/  DFMA R42, R44.reuse, -UR10, R42 ;  /* 0x8000000a2c2a7c2b */ /* 0x040fe2000800002a */
[----:B------:R-:W-:Y:S01]  /*07d0*/  UMOV UR9, 0x4027aa8b ;  /* 0x4027aa8b00097882 */ /* 0x000fe20000000000 */
[----:B------:R-:W-:Y:S01]  /*07e0*/  UMOV UR10, 0x96dc7996 ;  /* 0x96dc7996000a7882 */ /* 0x000fe20000000000 */
[----:B------:R-:W-:Y:S01]  /*07f0*/  UMOV UR11, 0x40361be2 ;  /* 0x40361be2000b7882 */ /* 0x000fe20000000000 */
[----:B------:R-:W-:-:S04]  /*0800*/  DFMA R40, R44, UR8, R40 ;  /* 0x000000082c287c2b */ /* 0x000fc80008000028 */
[----:B------:R-:W-:Y:S01]  /*0810*/  DFMA R42, R32, UR10, R42 ;  /* 0x0000000a202a7c2b */ /* 0x000fe2000800002a */
[----:B0-----:R-:W-:Y:S01]  /*0820*/  IMAD.WIDE R38, R51, 0x8, R38 ;  /* 0x0000000833267825 */ /* 0x001fe200078e0226 */
[----:B------:R-:W-:Y:S01]  /*0830*/  UMOV UR10, 0x6fefa76 ;  /* 0x06fefa76000a7882 */ /* 0x000fe20000000000 */
[----:B------:R-:W-:Y:S02]  /*0840*/  UMOV UR11, 0x4002eed6 ;  /* 0x4002eed6000b7882 */ /* 0x000fe40000000000 */
[----:B----4-:R-:W-:-:S03]  /*0850*/  DFMA R40, R48, UR10, R40 ;  /* 0x0000000a30287c2b */ /* 0x010fc60008000028 */
[----:B------:R-:W-:Y:S02]  /*0860*/  DFMA R42, R48, UR12, R42 ;  /* 0x0000000c302a7c2b */ /* 0x000fe4000800002a */
[----:B------:R-:W-:Y:S01]  /*0870*/  DADD R48, R44, R48 ;  /* 0x000000002c307229 */ /* 0x000fe20000000030 */
[C---:B------:R-:W-:Y:S02]  /*0880*/  IMAD.WIDE R44, R51.reuse, 0x8, R38 ;  /* 0x00000008332c7825 */ /* 0x040fe400078e0226 */
[----:B------:R-:W4:Y:S04]  /*0890*/  LDG.E.64 R38, desc[UR6][R38.64] ;  /* 0x0000000626267981 */ /* 0x000f28000c1e1b00 */
[----:B------:R0:W5:Y:S01]  /*08a0*/  LDG.E.64 R46, desc[UR6][R44.64] ;  /* 0x000000062c2e7981 */ /* 0x000162000c1e1b00 */
[----:B------:R-:W-:Y:S01]  /*08b0*/  DMUL R48, R48, UR16 ;  /* 0x0000001030307c28 */ /* 0x000fe20008000000 */
[----:B0-----:R-:W-:-:S07]  /*08c0*/  IMAD.WIDE R44, R51, 0x8, R44 ;  /* 0x00000008332c7825 */ /* 0x001fce00078e022c */
[----:B------:R-:W-:Y:S01]  /*08d0*/  DFMA R48, R24, UR18, R48 ;  /* 0x0000001218307c2b */ /* 0x000fe20008000030 */
[----:B------:R0:W2:Y:S01]  /*08e0*/  LDG.E.64 R24, desc[UR6][R44.64] ;  /* 0x000000062c187981 */ /* 0x0000a2000c1e1b00 */
[----:B------:R-:W-:Y:S01]  /*08f0*/  UMOV UR14, 0x73d0a21e ;  /* 0x73d0a21e000e7882 */ /* 0x000fe20000000000 */
[----:B------:R-:W-:Y:S01]  /*0900*/  UMOV UR15, 0x401d7a83 ;  /* 0x401d7a83000f7882 */ /* 0x000fe20000000000 */
[----:B0-----:R-:W-:Y:S01]  /*0910*/  IMAD.WIDE R44, R51, 0x8, R44 ;  /* 0x00000008332c7825 */ /* 0x001fe200078e022c */
[----:B------:R-:W-:Y:S01]  /*0920*/  UMOV UR20, 0xf1cec1a7 ;  /* 0xf1cec1a700147882 */ /* 0x000fe20000000000 */
[----:B------:R-:W-:Y:S02]  /*0930*/  UMOV UR21, 0x40274e0a ;  /* 0x40274e0a00157882 */ /* 0x000fe40000000000 */
[----:B------:R-:W-:Y:S02]  /*0940*/  IMAD R0, R53, 0xd, R0 ;  /* 0x0000000d35007824 */ /* 0x000fe400078e0200 */
[----:B------:R-:W0:Y:S02]  /*0950*/  LDC.64 R52, c[0x0][0x388] ;  /* 0x0000e200ff347b82 */ /* 0x000e240000000a00 */
[----:B0-----:R-:W-:Y:S01]  /*0960*/  IMAD.WIDE R52, R0, 0x8, R52 ;  /* 0x0000000800347825 */ /* 0x001fe200078e0234 */
[----:B-----5:R-:W-:-:S02]  /*0970*/  DFMA R42, R46, -UR14, R42 ;  /* 0x8000000e2e2a7c2b */ /* 0x020fc4000800002a */
[----:B------:R-:W-:Y:S01]  /*0980*/  DADD R32, R32, R46 ;  /* 0x0000000020207229 */ /* 0x000fe2000000002e */
[----:B------:R-:W-:-:S06]  /*0990*/  IMAD.WIDE R46, R51, 0x8, R44 ;  /* 0x00000008332e7825 */ /* 0x000fcc00078e022c */
[----:B------:R-:W5:Y:S01]  /*09a0*/  LDG.E.64 R46, desc[UR6][R46.64] ;  /* 0x000000062e2e7981 */ /* 0x000f62000c1e1b00 */
[----:B------:R-:W-:-:S03]  /*09b0*/  DFMA R32, R32, -UR20, R48 ;  /* 0x8000001420207c2b */ /* 0x000fc60008000030 */
[----:B------:R0:W5:Y:S02]  /*09c0*/  LDG.E.64 R48, desc[UR6][R44.64] ;  /* 0x000000062c307981 */ /* 0x000164000c1e1b00 */
[C---:B0-----:R-:W-:Y:S02]  /*09d0*/  DADD R44, R8.reuse, -R18 ;  /* 0x00000000082c7229 */ /* 0x041fe40000000812 */
[----:B----4-:R-:W-:-:S06]  /*09e0*/  DADD R8, R8, R38 ;  /* 0x0000000008087229 */ /* 0x010fcc0000000026 */
[----:B------:R-:W-:Y:S02]  /*09f0*/  DADD R38, -R38, R44 ;  /* 0x0000000026267229 */ /* 0x000fe4000000012c */
[----:B------:R-:W-:Y:S01]  /*0a00*/  DADD R44, R4, R20 ;  /* 0x00000000042c7229 */ /* 0x000fe20000000014 */
[----:B------:R0:W-:Y:S07]  /*0a10*/  STG.E.64 desc[UR6][R52.64], R26 ;  /* 0x0000001a34007986 */ /* 0x0001ee000c101b06 */
[----:B------:R-:W-:Y:S01]  /*0a20*/  DMUL R44, R44, UR16 ;  /* 0x000000102c2c7c28 */ /* 0x000fe20008000000 */
[----:B0-----:R-:W-:-:S07]  /*0a30*/  IMAD.WIDE R52, R51, 0x8, R52 ;  /* 0x0000000833347825 */ /* 0x001fce00078e0234 */
[C---:B------:R-:W-:Y:S02]  /*0a40*/  DFMA R26, R10.reuse, UR18, R44 ;  /* 0x000000120a1a7c2b */ /* 0x040fe4000800002c */
[----:B------:R-:W-:Y:S02]  /*0a50*/  DADD R44, R10, R10 ;  /* 0x000000000a2c7229 */ /* 0x000fe4000000000a */
[----:B------:R-:W-:Y:S01]  /*0a60*/  DADD R10, R12, R22 ;  /* 0x000000000c0a7229 */ /* 0x000fe20000000016 */
[----:B------:R0:W-:Y:S07]  /*0a70*/  STG.E.64 desc[UR6][R52.64], R40 ;  /* 0x0000002834007986 */ /* 0x0001ee000c101b06 */
[----:B------:R-:W-:Y:S01]  /*0a80*/  DFMA R10, R10, -UR20, R26 ;  /* 0x800000140a0a7c2b */ /* 0x000fe2000800001a */
[----:B0-----:R-:W-:Y:S01]  /*0a90*/  IMAD.WIDE R40, R51, 0x8, R52 ;  /* 0x0000000833287825 */ /* 0x001fe200078e0234 */
[----:B---3--:R-:W-:-:S04]  /*0aa0*/  DADD R26, R2, R30 ;  /* 0x00000000021a7229 */ /* 0x008fc8000000001e */
[----:B------:R0:W-:Y:S01]  /*0ab0*/  STG.E.64 desc[UR6][R40.64], R34 ;  /* 0x0000002228007986 */ /* 0x0001e2000c101b06 */
[----:B------:R-:W-:Y:S01]  /*0ac0*/  IMAD.WIDE R52, R51, 0x8, R40 ;  /* 0x0000000833347825 */ /* 0x000fe200078e0228 */
[----:B0-----:R-:W-:-:S08]  /*0ad0*/  DADD R34, R4, -R44 ;  /* 0x0000000004227229 */ /* 0x001fd0000000082c */
[----:B------:R-:W-:Y:S02]  /*0ae0*/  DMUL R40, R34, UR12 ;  /* 0x0000000c22287c28 */ /* 0x000fe40008000000 */
[----:B------:R-:W-:Y:S01]  /*0af0*/  DFMA R34, R6, 3, R26 ;  /* 0x400800000622782b */ /* 0x000fe2000000001a */
[----:B------:R-:W-:Y:S01]  /*0b00*/  UMOV UR12, 0x73d0a21e ;  /* 0x73d0a21e000c7882 */ /* 0x000fe20000000000 */
[----:B------:R-:W-:-:S06]  /*0b10*/  UMOV UR13, 0x401d7a83 ;  /* 0x401d7a83000d7882 */ /* 0x000fcc0000000000 */
[----:B------:R-:W-:Y:S02]  /*0b20*/  DFMA R34, R14, 3, R34 ;  /* 0x400800000e22782b */ /* 0x000fe40000000022 */
[----:B------:R-:W-:Y:S01]  /*0b30*/  DFMA R12, R12, UR12, -R40 ;  /* 0x0000000c0c0c7c2b */ /* 0x000fe20008000828 */
[----:B------:R-:W-:Y:S01]  /*0b40*/  UMOV UR12, 0xcbf7209d ;  /* 0xcbf7209d000c7882 */ /* 0x000fe20000000000 */
[----:B------:R-:W-:Y:S01]  /*0b50*/  UMOV UR13, 0x3fd45796 ;  /* 0x3fd45796000d7882 */ /* 0x000fe20000000000 */
[----:B------:R-:W-:-:S03]  /*0b60*/  UMOV UR16, 0xf1255b30 ;  /* 0xf1255b3000107882 */ /* 0x000fc60000000000 */
[----:B------:R-:W-:Y:S01]  /*0b70*/  DMUL R34, R34, -UR12 ;  /* 0x8000000c22227c28 */ /* 0x000fe20008000000 */
[----:B------:R-:W-:Y:S02]  /*0b80*/  UMOV UR17, 0x402094e9 ;  /* 0x402094e900117882 */ /* 0x000fe40000000000 */
[----:B------:R-:W-:Y:S01]  /*0b90*/  DFMA R12, R20, UR16, R12 ;  /* 0x00000010140c7c2b */ /* 0x000fe2000800000c */
[----:B------:R-:W-:Y:S01]  /*0ba0*/  UMOV UR16, 0xa57604b1 ;  /* 0xa57604b100107882 */ /* 0x000fe20000000000 */
[----:B------:R-:W-:Y:S01]  /*0bb0*/  UMOV UR17, 0x4016e289 ;  /* 0x4016e28900117882 */ /* 0x000fe20000000000 */
[----:B------:R-:W-:Y:S02]  /*0bc0*/  UMOV UR12, 0x8e3f0152 ;  /* 0x8e3f0152000c7882 */ /* 0x000fe40000000000 */
[----:B------:R-:W-:Y:S01]  /*0bd0*/  DFMA R40, R8, UR16, R34 ;  /* 0x0000001008287c2b */ /* 0x000fe20008000022 */
[----:B------:R-:W-:Y:S01]  /*0be0*/  UMOV UR13, 0x4012a4d5 ;  /* 0x4012a4d5000d7882 */ /* 0x000fe20000000000 */
[----:B------:R0:W-:Y:S01]  /*0bf0*/  STG.E.64 desc[UR6][R52.64], R42 ;  /* 0x0000002a34007986 */ /* 0x0001e2000c101b06 */
[----:B--2---:R-:W-:Y:S01]  /*0c00*/  DFMA R10, R28, UR12, R10 ;  /* 0x0000000c1c0a7c2b */ /* 0x004fe2000800000a */
[----:B------:R-:W-:Y:S01]  /*0c10*/  UMOV UR17, 0x4026e289 ;  /* 0x4026e28900117882 */ /* 0x000fe20000000000 */
[----:B------:R-:W-:-:S02]  /*0c20*/  DADD R20, R20, -R44 ;  /* 0x0000000014147229 */ /* 0x000fc4000000082c */
[--C-:B------:R-:W-:Y:S02]  /*0c30*/  DADD R28, R2, -R14.reuse ;  /* 0x00000000021c7229 */ /* 0x100fe4000000080e */
[C-C-:B------:R-:W-:Y:S02]  /*0c40*/  DADD R34, R6.reuse, R14.reuse ;  /* 0x0000000006227229 */ /* 0x140fe4000000000e */
[----:B------:R-:W-:Y:S02]  /*0c50*/  DADD R14, R6, -R14 ;  /* 0x00000000060e7229 */ /* 0x000fe4000000080e */
[--C-:B------:R-:W-:Y:S01]  /*0c60*/  DADD R2, R2, -R30.reuse ;  /* 0x0000000002027229 */ /* 0x100fe2000000081e */
[----:B0-----:R-:W-:Y:S01]  /*0c70*/  IMAD.WIDE R52, R51, 0x8, R52 ;  /* 0x0000000833347825 */ /* 0x001fe200078e0234 */
[----:B------:R-:W-:Y:S02]  /*0c80*/  DADD R6, R6, -R30 ;  /* 0x0000000006067229 */ /* 0x000fe4000000081e */
[----:B------:R-:W-:-:S02]  /*0c90*/  DADD R30, R18, R24 ;  /* 0x00000000121e7229 */ /* 0x000fc40000000018 */
[----:B------:R-:W-:Y:S01]  /*0ca0*/  DFMA R40, R16, UR16, R40 ;  /* 0x0000001010287c2b */ /* 0x000fe20008000028 */
[C---:B------:R-:W-:Y:S01]  /*0cb0*/  IMAD.WIDE R18, R51.reuse, 0x8, R52 ;  /* 0x0000000833127825 */ /* 0x040fe200078e0234 */
[----:B------:R-:W-:Y:S01]  /*0cc0*/  DMUL R42, R20, UR8 ;  /* 0x00000008142a7c28 */ /* 0x000fe20008000000 */
[----:B------:R-:W-:Y:S01]  /*0cd0*/  UMOV UR16, 0x31f2b0ec ;  /* 0x31f2b0ec00107882 */ /* 0x000fe20000000000 */
[----:B------:R-:W-:Y:S01]  /*0ce0*/  UMOV UR17, 0x401e8362 ;  /* 0x401e836200117882 */ /* 0x000fe20000000000 */
[----:B------:R-:W-:Y:S01]  /*0cf0*/  DADD R38, R24, R38 ;  /* 0x0000000018267229 */ /* 0x000fe20000000026 */
[----:B------:R-:W-:Y:S01]  /*0d00*/  UMOV UR8, 0x73d0a21e ;  /* 0x73d0a21e00087882 */ /* 0x000fe20000000000 */
[----:B------:R-:W-:Y:S01]  /*0d10*/  UMOV UR9, 0x3fdd7a83 ;  /* 0x3fdd7a8300097882 */ /* 0x000fe20000000000 */
[----:B------:R-:W-:Y:S01]  /*0d20*/  DFMA R24, R30, -UR16, R40 ;  /* 0x800000101e187c2b */ /* 0x000fe20008000028 */
[----:B------:R-:W-:Y:S01]  /*0d30*/  IMAD.WIDE R20, R51, 0x8, R18 ;  /* 0x0000000833147825 */ /* 0x000fe200078e0212 */
[----:B------:R-:W-:-:S02]  /*0d40*/  DMUL R30, R6, UR8 ;  /* 0x00000008061e7c28 */ /* 0x000fc40008000000 */
[----:B------:R-:W-:Y:S01]  /*0d50*/  DFMA R4, R4, UR10, R42 ;  /* 0x0000000a04047c2b */ /* 0x000fe2000800002a */
[----:B------:R-:W-:Y:S01]  /*0d60*/  UMOV UR10, 0x4a6adc02 ;  /* 0x4a6adc02000a7882 */ /* 0x000fe20000000000 */
[----:B------:R-:W-:Y:S01]  /*0d70*/  UMOV UR11, 0x3fe02565 ;  /* 0x3fe02565000b7882 */ /* 0x000fe20000000000 */
[----:B------:R-:W-:Y:S01]  /*0d80*/  IMAD.WIDE R6, R51, 0x8, R20 ;  /* 0x0000000833067825 */ /* 0x000fe200078e0214 */
[----:B------:R-:W-:Y:S02]  /*0d90*/  DMUL R26, R26, -UR10 ;  /* 0x8000000a1a1a7c28 */ /* 0x000fe40008000000 */
[----:B------:R-:W-:Y:S01]  /*0da0*/  DFMA R28, R28, UR8, R30 ;  /* 0x000000081c1c7c2b */ /* 0x000fe2000800001e */
[----:B------:R-:W-:Y:S01]  /*0db0*/  UMOV UR8, 0x3cc5b3b1 ;  /* 0x3cc5b3b100087882 */ /* 0x000fe20000000000 */
[----:B------:R-:W-:Y:S01]  /*0dc0*/  UMOV UR9, 0x3ff04612 ;  /* 0x3ff0461200097882 */ /* 0x000fe20000000000 */
[----:B------:R-:W-:Y:S01]  /*0dd0*/  UMOV UR10, 0x9b04638e ;  /* 0x9b04638e000a7882 */ /* 0x000fe20000000000 */
[----:B------:R-:W-:-:S02]  /*0de0*/  UMOV UR11, 0x40247eda ;  /* 0x40247eda000b7882 */ /* 0x000fc40000000000 */
[----:B------:R-:W-:Y:S02]  /*0df0*/  DMUL R14, R14, -UR10 ;  /* 0x8000000a0e0e7c28 */ /* 0x000fe40008000000 */
[----:B------:R-:W-:Y:S01]  /*0e00*/  DFMA R28, R38, -UR14, R28 ;  /* 0x8000000e261c7c2b */ /* 0x000fe2000800001c */
[----:B------:R-:W-:Y:S01]  /*0e10*/  STG.E.64 desc[UR6][R52.64], R36 ;  /* 0x0000002434007986 */ /* 0x000fe2000c101b06 */
[----:B-----5:R-:W-:Y:S01]  /*0e20*/  DFMA R46, R46, UR8, R24 ;  /* 0x000000082e2e7c2b */ /* 0x020fe20008000018 */
[----:B------:R-:W-:Y:S01]  /*0e30*/  UMOV UR8, 0x9d059302 ;  /* 0x9d05930200087882 */ /* 0x000fe20000000000 */
[C---:B------:R-:W-:Y:S01]  /*0e40*/  IMAD.WIDE R24, R51.reuse, 0x8, R6 ;  /* 0x0000000833187825 */ /* 0x040fe200078e0206 */
[----:B------:R-:W-:Y:S02]  /*0e50*/  UMOV UR9, 0x40042ebe ;  /* 0x40042ebe00097882 */ /* 0x000fe40000000000 */
[----:B------:R-:W-:Y:S01]  /*0e60*/  DFMA R34, R34, UR8, R26 ;  /* 0x0000000822227c2b */ /* 0x000fe2000800001a */
[----:B------:R-:W-:Y:S01]  /*0e70*/  UMOV UR8, 0x96dc7996 ;  /* 0x96dc799600087882 */ /* 0x000fe20000000000 */
[----:B------:R-:W-:Y:S01]  /*0e80*/  UMOV UR9, 0x40361be2 ;  /* 0x40361be200097882 */ /* 0x000fe20000000000 */
[----:B------:R-:W-:Y:S01]  /*0e90*/  IMAD.WIDE R26, R51, 0x8, R24 ;  /* 0x00000008331a7825 */ /* 0x000fe200078e0218 */
        /* <DEDUP_REMOVED lines=8> */
[----:B------:R-:W-:Y:S01]  /*0f20*/  DFMA R14, R2, UR8, R14 ;  /* 0x00000008020e7c2b */ /* 0x000fe2000800000e */
[----:B------:R-:W-:Y:S01]  /*0f30*/  UMOV UR8, 0xeb885c86 ;  /* 0xeb885c8600087882 */ /* 0x000fe20000000000 */
[----:B------:R-:W-:Y:S01]  /*0f40*/  UMOV UR9, 0x403e461d ;  /* 0x403e461d00097882 */ /* 0x000fe20000000000 */
[C---:B------:R-:W-:Y:S01]  /*0f50*/  IMAD.WIDE R2, R51.reuse, 0x8, R8 ;  /* 0x0000000833027825 */ /* 0x040fe200078e0208 */
[----:B------:R-:W-:Y:S01]  /*0f60*/  DFMA R34, R16, -UR8, R34 ;  /* 0x8000000810227c2b */ /* 0x000fe20008000022 */
        /* <DEDUP_REMOVED lines=8> */
[----:B------:R-:W-:Y:S01]  /*0ff0*/  STG.E.64 desc[UR6][R16.64], R14 ;  /* 0x0000000e10007986 */ /* 0x000fe2000c101b06 */
[----:B------:R-:W-:Y:S05]  /*1000*/  EXIT ;  /* 0x000000000000794d */ /* 0x000fea0003800000 */
.L_x_1:
        /* <DEDUP_REMOVED lines=15> */
.L_x_7:


//--------------------- .text._Z14_cart2sph_ang5PdS_ii --------------------------
	.section	.text._Z14_cart2sph_ang5PdS_ii,"ax",@progbits
	.align	128
.text._Z14_cart2sph_ang5PdS_ii:
        .type           _Z14_cart2sph_ang5PdS_ii,@function
        .size           _Z14_cart2sph_ang5PdS_ii,(.L_x_8 - _Z14_cart2sph_ang5PdS_ii)
        .other          _Z14_cart2sph_ang5PdS_ii,@"STO_CUDA_ENTRY STV_DEFAULT"
_Z14_cart2sph_ang5PdS_ii:
        /* <DEDUP_REMOVED lines=40> */
[C---:B------:R-:W-:Y:S02]  /*0280*/  IMAD.WIDE R42, R2.reuse, 0x8, R20 ;  /* 0x00000008022a7825 */ /* 0x040fe400078e0214 */
[----:B-1----:R-:W2:Y:S02]  /*0290*/  LDG.E.64 R20, desc[UR6][R20.64] ;  /* 0x0000000614147981 */ /* 0x002ea4000c1e1b00 */
[C---:B------:R-:W-:Y:S02]  /*02a0*/  IMAD.WIDE R4, R2.reuse, 0x8, R42 ;  /* 0x0000000802047825 */ /* 0x040fe400078e022a */
[----:B------:R-:W3:Y:S02]  /*02b0*/  LDG.E.64 R42, desc[UR6][R42.64] ;  /* 0x000000062a2a7981 */ /* 0x000ee4000c1e1b00 */
[C---:B------:R-:W-:Y:S02]  /*02c0*/  IMAD.WIDE R18, R2.reuse, 0x8, R4 ;  /* 0x0000000802127825 */ /* 0x040fe400078e0204 */
[----:B------:R-:W4:Y:S02]  /*02d0*/  LDG.E.64 R4, desc[UR6][R4.64] ;  /* 0x0000000604047981 */ /* 0x000f24000c1e1b00 */
[----:B------:R-:W-:-:S02]  /*02e0*/  IMAD.WIDE R30, R2, 0x8, R18 ;  /* 0x00000008021e7825 */ /* 0x000fc400078e0212 */
[----:B------:R-:W5:Y:S02]  /*02f0*/  LDG.E.64 R18, desc[UR6][R18.64] ;  /* 0x0000000612127981 */ /* 0x000f64000c1e1b00 */
[C---:B------:R-:W-:Y:S02]  /*0300*/  IMAD.WIDE R14, R2.reuse, 0x8, R30 ;  /* 0x00000008020e7825 */ /* 0x040fe400078e021e */
[----:B------:R-:W2:Y:S02]  /*0310*/  LDG.E.64 R30, desc[UR6][R30.64] ;  /* 0x000000061e1e7981 */ /* 0x000ea4000c1e1b00 */
[C---:B------:R-:W-:Y:S02]  /*0320*/  IMAD.WIDE R36, R2.reuse, 0x8, R14 ;  /* 0x0000000802247825 */ /* 0x040fe400078e020e */
[----:B------:R-:W5:Y:S02]  /*0330*/  LDG.E.64 R14, desc[UR6][R14.64] ;  /* 0x000000060e0e7981 */ /* 0x000f64000c1e1b00 */
[----:B------:R-:W-:-:S02]  /*0340*/  IMAD.WIDE R6, R2, 0x8, R36 ;  /* 0x0000000802067825 */ /* 0x000fc400078e0224 */
[----:B------:R-:W3:Y:S02]  /*0350*/  LDG.E.64 R36, desc[UR6][R36.64] ;  /* 0x0000000624247981 */ /* 0x000ee4000c1e1b00 */
[C---:B------:R-:W-:Y:S02]  /*0360*/  IMAD.WIDE R28, R2.reuse, 0x8, R6 ;  /* 0x00000008021c7825 */ /* 0x040fe400078e0206 */
[----:B------:R-:W5:Y:S02]  /*0370*/  LDG.E.64 R6, desc[UR6][R6.64] ;  /* 0x0000000606067981 */ /* 0x000f64000c1e1b00 */
[C---:B------:R-:W-:Y:S02]  /*0380*/  IMAD.WIDE R22, R2.reuse, 0x8, R28 ;  /* 0x0000000802167825 */ /* 0x040fe400078e021c */
[----:B------:R-:W4:Y:S02]  /*0390*/  LDG.E.64 R28, desc[UR6][R28.64] ;  /* 0x000000061c1c7981 */ /* 0x000f24000c1e1b00 */
        /* <DEDUP_REMOVED lines=8> */
[----:B------:R-:W5:Y:S04]  /*0420*/  LDG.E.64 R8, desc[UR6][R8.64] ;  /* 0x0000000608087981 */ /* 0x000f68000c1e1b00 */
[----:B------:R0:W2:Y:S01]  /*0430*/  LDG.E.64 R32, desc[UR6][R16.64] ;  /* 0x0000000610207981 */ /* 0x0000a2000c1e1b00 */
[C---:B------:R-:W-:Y:S01]  /*0440*/  IMAD.WIDE R10, R2.reuse, 0x8, R16 ;  /* 0x00000008020a7825 */ /* 0x040fe200078e0210 */
[----:B------:R-:W-:Y:S01]  /*0450*/  UMOV UR16, 0x28019a83 ;  /* 0x28019a8300107882 */ /* 0x000fe20000000000 */
[----:B------:R-:W-:Y:S01]  /*0460*/  UMOV UR17, 0x3fdf4fae ;  /* 0x3fdf4fae00117882 */ /* 0x000fe20000000000 */
[----:B------:R-:W-:Y:S01]  /*0470*/  UMOV UR10, 0x2dd863c7 ;  /* 0x2dd863c7000a7882 */ /* 0x000fe20000000000 */
[----:B------:R-:W-:Y:S01]  /*0480*/  UMOV UR11, 0x400a415a ;  /* 0x400a415a000b7882 */ /* 0x000fe20000000000 */
[----:B------:R-:W5:Y:S01]  /*0490*/  LDG.E.64 R22, desc[UR6][R22.64] ;  /* 0x0000000616167981 */ /* 0x000f62000c1e1b00 */
[----:B------:R-:W-:-:S03]  /*04a0*/  IMAD.WIDE R38, R2, 0x8, R10 ;  /* 0x0000000802267825 */ /* 0x000fc600078e020a */
[----:B------:R-:W5:Y:S01]  /*04b0*/  LDG.E.64 R10, desc[UR6][R10.64] ;  /* 0x000000060a0a7981 */ /* 0x000f62000c1e1b00 */
[----:B------:R-:W-:-:S03]  /*04c0*/  IMAD.WIDE R12, R2, 0x8, R38 ;  /* 0x00000008020c7825 */ /* 0x000fc600078e0226 */
[----:B------:R1:W4:Y:S01]  /*04d0*/  LDG.E.64 R26, desc[UR6][R38.64] ;  /* 0x00000006261a7981 */ /* 0x000322000c1e1b00 */
[C---:B------:R-:W-:Y:S01]  /*04e0*/  IMAD.WIDE R44, R2.reuse, 0x8, R12 ;  /* 0x00000008022c7825 */ /* 0x040fe200078e020c */
[----:B------:R-:W-:Y:S01]  /*04f0*/  UMOV UR12, 0x28019a83 ;  /* 0x28019a83000c7882 */ /* 0x000fe20000000000 */
[----:B------:R-:W-:Y:S01]  /*0500*/  UMOV UR13, 0x400f4fae ;  /* 0x400f4fae000d7882 */ /* 0x000fe20000000000 */
[----:B------:R-:W5:Y:S04]  /*0510*/  LDG.E.64 R12, desc[UR6][R12.64] ;  /* 0x000000060c0c7981 */ /* 0x000f68000c1e1b00 */
[----:B------:R-:W5:Y:S01]  /*0520*/  LDG.E.64 R40, desc[UR6][R44.64] ;  /* 0x000000062c287981 */ /* 0x000f62000c1e1b00 */
[----:B------:R-:W-:-:S04]  /*0530*/  IMAD.WIDE R24, R2, 0x8, R44 ;  /* 0x0000000802187825 */ /* 0x000fc800078e022c */
[----:B0-----:R-:W-:Y:S02]  /*0540*/  IMAD.WIDE R16, R2, 0x8, R24 ;  /* 0x0000000802107825 */ /* 0x001fe400078e0218 */
[----:B------:R-:W5:Y:S01]  /*0550*/  LDG.E.64 R24, desc[UR6][R24.64] ;  /* 0x0000000618187981 */ /* 0x000f62000c1e1b00 */
[C-C-:B--2---:R-:W-:Y:S02]  /*0560*/  DADD R34, R30.reuse, -R32.reuse ;  /* 0x000000001e227229 */ /* 0x144fe40000000820 */
[----:B------:R-:W-:Y:S01]  /*0570*/  DADD R32, R30, R32 ;  /* 0x000000001e207229 */ /* 0x000fe20000000020 */
[----:B------:R0:W2:Y:S01]  /*0580*/  LDG.E.64 R30, desc[UR6][R16.64] ;  /* 0x00000006101e7981 */ /* 0x0000a2000c1e1b00 */
[----:B---3--:R-:W-:Y:S02]  /*0590*/  DADD R36, R36, R36 ;  /* 0x0000000024247229 */ /* 0x008fe40000000024 */
[----:B-1----:R-:W-:-:S04]  /*05a0*/  DMUL R38, R42, UR14 ;  /* 0x0000000e2a267c28 */ /* 0x002fc80008000000 */
[----:B------:R-:W-:-:S08]  /*05b0*/  DMUL R32, R32, UR18 ;  /* 0x0000001220207c28 */ /* 0x000fd00008000000 */
[----:B----4-:R-:W-:Y:S01]  /*05c0*/  DFMA R26, R26, UR8, -R32 ;  /* 0x000000081a1a7c2b */ /* 0x010fe20008000820 */
[----:B------:R-:W-:Y:S01]  /*05d0*/  UMOV UR8, 0x9e0133e2 ;  /* 0x9e0133e200087882 */ /* 0x000fe20000000000 */
[----:B------:R-:W-:Y:S02]  /*05e0*/  UMOV UR9, 0x40277bc2 ;  /* 0x40277bc200097882 */ /* 0x000fe40000000000 */
[----:B------:R-:W-:Y:S02]  /*05f0*/  DFMA R38, R28, UR8, -R38 ;  /* 0x000000081c267c2b */ /* 0x000fe40008000826 */
[----:B-----5:R-:W-:Y:S01]  /*0600*/  DADD R32, R40, -R36 ;  /* 0x0000000028207229 */ /* 0x020fe20000000824 */
[----:B------:R-:W-:Y:S01]  /*0610*/  UMOV UR8, 0xf179e96c ;  /* 0xf179e96c00087882 */ /* 0x000fe20000000000 */
[----:B------:R-:W-:-:S06]  /*0620*/  UMOV UR9, 0x3fe50114 ;  /* 0x3fe5011400097882 */ /* 0x000fcc0000000000 */
[----:B------:R-:W-:Y:S02]  /*0630*/  DFMA R32, R32, UR16, R38 ;  /* 0x0000001020207c2b */ /* 0x000fe40008000026 */
[C---:B------:R-:W-:Y:S02]  /*0640*/  DADD R38, R42.reuse, -R36 ;  /* 0x000000002a267229 */ /* 0x040fe40000000824 */
[----:B------:R-:W-:Y:S02]  /*0650*/  DADD R42, R42, R40 ;  /* 0x000000002a2a7229 */ /* 0x000fe40000000028 */
[----:B------:R-:W-:Y:S01]  /*0660*/  DMUL R40, R40, UR8 ;  /* 0x0000000828287c28 */ /* 0x000fe20008000000 */
[----:B0-----:R-:W-:-:S05]  /*0670*/  IMAD.WIDE R16, R2, 0x8, R16 ;  /* 0x0000000802107825 */ /* 0x001fca00078e0210 */
[----:B------:R-:W-:Y:S01]  /*0680*/  DADD R42, R36, R42 ;  /* 0x00000000242a7229 */ /* 0x000fe2000000002a */
[----:B------:R0:W3:Y:S01]  /*0690*/  LDG.E.64 R36, desc[UR6][R16.64] ;  /* 0x0000000610247981 */ /* 0x0000e2000c1e1b00 */
[----:B------:R-:W-:Y:S01]  /*06a0*/  DFMA R38, R38, UR10, R40 ;  /* 0x0000000a26267c2b */ /* 0x000fe20008000028 */
[----:B------:R-:W-:-:S04]  /*06b0*/  IMAD.WIDE R40, R2, 0x8, R16 ;  /* 0x0000000802287825 */ /* 0x000fc800078e0210 */
[----:B------:R-:W-:-:S06]  /*06c0*/  IMAD.WIDE R44, R2, 0x8, R40 ;  /* 0x00000008022c7825 */ /* 0x000fcc00078e0228 */
[----:B------:R-:W4:Y:S01]  /*06d0*/  LDG.E.64 R44, desc[UR6][R44.64] ;  /* 0x000000062c2c7981 */ /* 0x000f22000c1e1b00 */
[C-C-:B0-----:R-:W-:Y:S01]  /*06e0*/  DADD R16, R4.reuse, R24.reuse ;  /* 0x0000000004107229 */ /* 0x141fe20000000018 */
[----:B------:R-:W-:Y:S01]  /*06f0*/  UMOV UR22, 0x850e960c ;  /* 0x850e960c00167882 */ /* 0x000fe20000000000 */
[----:B------:R-:W-:Y:S01]  /*0700*/  UMOV UR23, 0x3ffc116d ;  /* 0x3ffc116d00177882 */ /* 0x000fe20000000000 */
[----:B------:R-:W-:Y:S02]  /*0710*/  DADD R4, R4, -R24 ;  /* 0x0000000004047229 */ /* 0x000fe40000000818 */
[----:B--2---:R-:W-:Y:S02]  /*0720*/  DFMA R32, R30, -UR12, R32 ;  /* 0x8000000c1e207c2b */ /* 0x004fe40008000020 */
[----:B------:R-:W-:Y:S01]  /*0730*/  DADD R30, R28, R30 ;  /* 0x000000001c1e7229 */ /* 0x000fe2000000001e */
[----:B------:R0:W2:Y:S01]  /*0740*/  LDG.E.64 R28, desc[UR6][R40.64] ;  /* 0x00000006281c7981 */ /* 0x0000a2000c1e1b00 */
[----:B------:R-:W-:Y:S01]  /*0750*/  DMUL R24, R16, UR22 ;  /* 0x0000001610187c28 */ /* 0x000fe20008000000 */
[----:B------:R-:W-:Y:S01]  /*0760*/  UMOV UR12, 0xf69279b4 ;  /* 0xf69279b4000c7882 */ /* 0x000fe20000000000 */
[----:B------:R-:W-:-:S04]  /*0770*/  UMOV UR13, 0x4015bdce ;  /* 0x4015bdce000d7882 */ /* 0x000fc80000000000 */
[----:B------:R-:W-:Y:S01]  /*0780*/  DMUL R30, R30, UR12 ;  /* 0x0000000c1e1e7c28 */ /* 0x000fe20008000000 */
[----:B------:R-:W-:Y:S01]  /*0790*/  UMOV UR23, 0x400c116d ;  /* 0x400c116d00177882 */ /* 0x000fe20000000000 */
[----:B------:R-:W-:Y:S01]  /*07a0*/  UMOV UR24, 0x43ff71d9 ;  /* 0x43ff71d900187882 */ /* 0x000fe20000000000 */
[----:B------:R-:W-:Y:S01]  /*07b0*/  UMOV UR25, 0x4028e86f ;  /* 0x4028e86f00197882 */ /* 0x000fe20000000000 */
[C---:B------:R-:W-:Y:S01]  /*07c0*/  DFMA R24, R6.reuse, UR22, R24 ;  /* 0x0000001606187c2b */ /* 0x040fe20008000018 */
[----:B------:R-:W-:Y:S01]  /*07d0*/  UMOV UR20, 0xf36df79a ;  /* 0xf36df79a00147882 */ /* 0x000fe20000000000 */
[----:B------:R-:W-:Y:S01]  /*07e0*/  DMUL R6, R6, -UR24 ;  /* 0x8000001806067c28 */ /* 0x000fe20008000000 */
[----:B------:R-:W-:Y:S02]  /*07f0*/  UMOV UR21, 0x3fdcfd13 ;  /* 0x3fdcfd1300157882 */ /* 0x000fe40000000000 */
[----:B------:R-:W-:Y:S01]  /*0800*/  DFMA R42, R42, UR20, -R30 ;  /* 0x000000142a2a7c2b */ /* 0x000fe2000800081e */
[----:B------:R-:W1:Y:S01]  /*0810*/  LDC.64 R30, c[0x0][0x388] ;  /* 0x0000e200ff1e7b82 */ /* 0x000e620000000a00 */
[----:B------:R-:W-:Y:S01]  /*0820*/  UMOV UR22, 0xd7ffa13b ;  /* 0xd7ffa13b00167882 */ /* 0x000fe20000000000 */
[----:B------:R-:W-:Y:S01]  /*0830*/  UMOV UR23, 0x40009af4 ;  /* 0x40009af400177882 */ /* 0x000fe20000000000 */
[----:B------:R-:W-:-:S02]  /*0840*/  DADD R18, R18, R18 ;  /* 0x0000000012127229 */ /* 0x000fc40000000012 */
[----:B------:R-:W-:Y:S02]  /*0850*/  DFMA R16, R16, UR22, R6 ;  /* 0x0000001610107c2b */ /* 0x000fe40008000006 */
[----:B------:R-:W-:Y:S02]  /*0860*/  DADD R6, R20, R8 ;  /* 0x0000000014067229 */ /* 0x000fe40000000008 */
[----:B0-----:R-:W-:-:S06]  /*0870*/  DADD R40, R14, R10 ;  /* 0x000000000e287229 */ /* 0x001fcc000000000a */
[----:B------:R-:W-:Y:S02]  /*0880*/  DADD R6, R6, R18 ;  /* 0x0000000006067229 */ /* 0x000fe40000000012 */
[----:B------:R-:W-:Y:S01]  /*0890*/  DMUL R40, R40, UR12 ;  /* 0x0000000c28287c28 */ /* 0x000fe20008000000 */
[----:B------:R-:W-:-:S07]  /*08a0*/  IMAD R3, R3, 0xb, R0 ;  /* 0x0000000b03037824 */ /* 0x000fce00078e0200 */
[----:B------:R-:W-:Y:S02]  /*08b0*/  DFMA R6, R6, UR20, -R40 ;  /* 0x0000001406067c2b */ /* 0x000fe40008000828 */
[----:B------:R-:W-:Y:S01]  /*08c0*/  DADD R40, R20, -R18 ;  /* 0x0000000014287229 */ /* 0x000fe20000000812 */
[----:B-1----:R-:W-:Y:S01]  /*08d0*/  IMAD.WIDE R30, R3, 0x8, R30 ;  /* 0x00000008031e7825 */ /* 0x002fe200078e021e */
[----:B------:R-:W-:Y:S01]  /*08e0*/  UMOV UR12, 0xd7ffa13b ;  /* 0xd7ffa13b000c7882 */ /* 0x000fe20000000000 */
[----:B------:R-:W-:-:S03]  /*08f0*/  UMOV UR13, 0x40209af4 ;  /* 0x40209af4000d7882 */ /* 0x000fc60000000000 */
[----:B------:R0:W-:Y:S02]  /*0900*/  STG.E.64 desc[UR6][R30.64], R38 ;  /* 0x000000261e007986 */ /* 0x0001e4000c101b06 */
[----:B0-----:R-:W-:Y:S02]  /*0910*/  DMUL R38, R40, UR16 ;  /* 0x0000001028267c28 */ /* 0x001fe40008000000 */
[----:B------:R-:W-:Y:S01]  /*0920*/  DMUL R40, R34, UR12 ;  /* 0x0000000c22287c28 */ /* 0x000fe20008000000 */
[----:B------:R-:W-:Y:S01]  /*0930*/  IMAD.WIDE R34, R2, 0x8, R30 ;  /* 0x0000000802227825 */ /* 0x000fe200078e021e */
[----:B------:R-:W-:Y:S01]  /*0940*/  UMOV UR12, 0x28019a83 ;  /* 0x28019a83000c7882 */ /* 0x000fe20000000000 */
[----:B------:R-:W-:-:S03]  /*0950*/  UMOV UR13, 0x400f4fae ;  /* 0x400f4fae000d7882 */ /* 0x000fc60000000000 */
[----:B------:R-:W-:Y:S01]  /*0960*/  DFMA R30, R14, UR12, -R38 ;  /* 0x0000000c0e1e7c2b */ /* 0x000fe20008000826 */
[C---:B------:R-:W-:Y:S01]  /*0970*/  IMAD.WIDE R14, R2.reuse, 0x8, R34 ;  /* 0x00000008020e7825 */ /* 0x040fe200078e0222 */
[----:B------:R0:W-:Y:S01]  /*0980*/  STG.E.64 desc[UR6][R34.64], R40 ;  /* 0x0000002822007986 */ /* 0x0001e2000c101b06 */
[C-C-:B---3--:R-:W-:Y:S01]  /*0990*/  DADD R38, R22.reuse, -R36.reuse ;  /* 0x0000000016267229 */ /* 0x148fe20000000824 */
[----:B------:R-:W-:Y:S01]  /*09a0*/  UMOV UR12, 0xe82e889d ;  /* 0xe82e889d000c7882 */ /* 0x000fe20000000000 */
[----:B------:R-:W-:Y:S01]  /*09b0*/  DADD R36, R22, R36 ;  /* 0x0000000016247229 */ /* 0x000fe20000000024 */
[----:B------:R-:W-:Y:S02]  /*09c0*/  UMOV UR13, 0x40032c94 ;  /* 0x40032c94000d7882 */ /* 0x000fe40000000000 */
[----:B------:R-:W-:Y:S01]  /*09d0*/  DMUL R4, R4, -UR12 ;  /* 0x8000000c04047c28 */ /* 0x000fe20008000000 */
[----:B0-----:R-:W-:Y:S01]  /*09e0*/  IMAD.WIDE R34, R2, 0x8, R14 ;  /* 0x0000000802227825 */ /* 0x001fe200078e020e */
[----:B------:R-:W-:Y:S01]  /*09f0*/  UMOV UR12, 0xf36df79b ;  /* 0xf36df79b000c7882 */ /* 0x000fe20000000000 */
[----:B------:R-:W-:-:S02]  /*0a00*/  UMOV UR13, 0x400cfd13 ;  /* 0x400cfd13000d7882 */ /* 0x000fc40000000000 */
[----:B------:R-:W-:Y:S01]  /*0a10*/  IMAD.WIDE R22, R2, 0x8, R34 ;  /* 0x0000000802167825 */ /* 0x000fe200078e0222 */
[----:B------:R-:W-:Y:S01]  /*0a20*/  UMOV UR16, 0x35f0eb3 ;  /* 0x035f0eb300107882 */ /* 0x000fe20000000000 */
[----:B------:R-:W-:Y:S02]  /*0a30*/  UMOV UR17, 0x4012b649 ;  /* 0x4012b64900117882 */ /* 0x000fe40000000000 */
[----:B------:R-:W-:Y:S02]  /*0a40*/  DFMA R36, R36, -UR16, R24 ;  /* 0x8000001024247c2b */ /* 0x000fe40008000018 */
[----:B------:R-:W-:Y:S02]  /*0a50*/  DADD R18, R8, -R18 ;  /* 0x0000000008127229 */ /* 0x000fe40000000812 */
[----:B------:R-:W-:Y:S02]  /*0a60*/  DFMA R12, R12, UR12, R6 ;  /* 0x0000000c0c0c7c2b */ /* 0x000fe40008000006 */
[----:B------:R-:W-:-:S04]  /*0a70*/  DFMA R30, R8, UR14, R30 ;  /* 0x0000000e081e7c2b */ /* 0x000fc8000800001e */
[----:B------:R-:W-:Y:S01]  /*0a80*/  DMUL R18, R18, UR10 ;  /* 0x0000000a12127c28 */ /* 0x000fe20008000000 */
[----:B------:R-:W-:Y:S01]  /*0a90*/  UMOV UR10, 0xd231b11e ;  /* 0xd231b11e000a7882 */ /* 0x000fe20000000000 */
[----:B------:R-:W-:Y:S02]  /*0aa0*/  UMOV UR11, 0x3fedf074 ;  /* 0x3fedf074000b7882 */ /* 0x000fe40000000000 */
[----:B----4-:R-:W-:Y:S02]  /*0ab0*/  DFMA R36, R44, UR10, R36 ;  /* 0x0000000a2c247c2b */ /* 0x010fe40008000024 */
[----:B------:R-:W-:Y:S02]  /*0ac0*/  DFMA R4, R38, UR18, R4 ;  /* 0x0000001226047c2b */ /* 0x000fe40008000004 */
[----:B------:R-:W-:Y:S01]  /*0ad0*/  DFMA R20, R20, UR8, R18 ;  /* 0x0000000814147c2b */ /* 0x000fe20008000012 */
[----:B------:R-:W-:Y:S01]  /*0ae0*/  UMOV UR8, 0x9e0133e2 ;  /* 0x9e0133e200087882 */ /* 0x000fe20000000000 */
[----:B------:R-:W-:Y:S01]  /*0af0*/  UMOV UR9, 0x40277bc2 ;  /* 0x40277bc200097882 */ /* 0x000fe20000000000 */
[----:B------:R-:W-:Y:S01]  /*0b00*/  STG.E.64 desc[UR6][R14.64], R32 ;  /* 0x000000200e007986 */ /* 0x000fe2000c101b06 */
[----:B------:R-:W-:-:S03]  /*0b10*/  DFMA R30, R10, -UR8, R30 ;  /* 0x800000080a1e7c2b */ /* 0x000fc6000800001e */
[----:B------:R-:W-:Y:S01]  /*0b20*/  STG.E.64 desc[UR6][R34.64], R26 ;  /* 0x0000001a22007986 */ /* 0x000fe2000c101b06 */
[----:B--2---:R-:W-:Y:S01]  /*0b30*/  DFMA R42, R28, UR12, R42 ;  /* 0x0000000c1c2a7c2b */ /* 0x004fe2000800002a */
[----:B------:R-:W-:-:S04]  /*0b40*/  IMAD.WIDE R28, R2, 0x8, R22 ;  /* 0x00000008021c7825 */ /* 0x000fc800078e0216 */
[----:B------:R-:W-:-:S04]  /*0b50*/  IMAD.WIDE R24, R2, 0x8, R28 ;  /* 0x0000000802187825 */ /* 0x000fc800078e021c */
[----:B------:R-:W-:-:S04]  /*0b60*/  IMAD.WIDE R6, R2, 0x8, R24 ;  /* 0x0000000802067825 */ /* 0x000fc800078e0218 */
[C---:B------:R-:W-:Y:S01]  /*0b70*/  IMAD.WIDE R8, R2.reuse, 0x8, R6 ;  /* 0x0000000802087825 */ /* 0x040fe200078e0206 */
[----:B------:R-:W-:Y:S03]  /*0b80*/  STG.E.64 desc[UR6][R22.64], R42 ;  /* 0x0000002a16007986 */ /* 0x000fe6000c101b06 */
[C---:B------:R-:W-:Y:S01]  /*0b90*/  IMAD.WIDE R18, R2.reuse, 0x8, R8 ;  /* 0x0000000802127825 */ /* 0x040fe200078e0208 */
[----:B------:R-:W-:Y:S04]  /*0ba0*/  STG.E.64 desc[UR6][R28.64], R36 ;  /* 0x000000241c007986 */ /* 0x000fe8000c101b06 */
[----:B------:R-:W-:Y:S01]  /*0bb0*/  STG.E.64 desc[UR6][R24.64], R12 ;  /* 0x0000000c18007986 */ /* 0x000fe2000c101b06 */
[----:B------:R-:W-:-:S03]  /*0bc0*/  IMAD.WIDE R2, R2, 0x8, R18 ;  /* 0x0000000802027825 */ /* 0x000fc600078e0212 */
[----:B------:R-:W-:Y:S04]  /*0bd0*/  STG.E.64 desc[UR6][R6.64], R4 ;  /* 0x0000000406007986 */ /* 0x000fe8000c101b06 */
[----:B------:R-:W-:Y:S04]  /*0be0*/  STG.E.64 desc[UR6][R8.64], R30 ;  /* 0x0000001e08007986 */ /* 0x000fe8000c101b06 */
[----:B------:R-:W-:Y:S04]  /*0bf0*/  STG.E.64 desc[UR6][R18.64], R16 ;  /* 0x0000001012007986 */ /* 0x000fe8000c101b06 */
[----:B------:R-:W-:Y:S01]  /*0c00*/  STG.E.64 desc[UR6][R2.64], R20 ;  /* 0x0000001402007986 */ /* 0x000fe2000c101b06 */
[----:B------:R-:W-:Y:S05]  /*0c10*/  EXIT ;  /* 0x000000000000794d */ /* 0x000fea0003800000 */
.L_x_2:
        /* <DEDUP_REMOVED lines=14> */
.L_x_8:


//--------------------- .text._Z14_cart2sph_ang4PdS_ii --------------------------
	.section	.text._Z14_cart2sph_ang4PdS_ii,"ax",@progbits
	.align	128
.text._Z14_cart2sph_ang4PdS_ii:
        .type           _Z14_cart2sph_ang4PdS_ii,@function
        .size           _Z14_cart2sph_ang4PdS_ii,(.L_x_9 - _Z14_cart2sph_ang4PdS_ii)
        .other          _Z14_cart2sph_ang4PdS_ii,@"STO_CUDA_ENTRY STV_DEFAULT"
_Z14_cart2sph_ang4PdS_ii:
        /* <DEDUP_REMOVED lines=10> */
[----:B------:R-:W2:Y:S01]  /*00a0*/  LDC.64 R20, c[0x0][0x380] ;  /* 0x0000e000ff147b82 */ /* 0x000ea20000000a00 */
[----:B0-----:R-:W-:-:S04]  /*00b0*/  IABS R5, R0 ;  /* 0x0000000000057213 */ /* 0x001fc80000000000 */
[----:B------:R-:W0:Y:S08]  /*00c0*/  I2F.RP R4, R5 ;  /* 0x0000000500047306 */ /* 0x000e300000209400 */
[----:B0-----:R-:W0:Y:S02]  /*00d0*/  MUFU.RCP R4, R4 ;  /* 0x0000000400047308 */ /* 0x001e240000001000 */
[----:B0-----:R-:W-:-:S06]  /*00e0*/  IADD3 R2, PT, PT, R4, 0xffffffe, RZ ;  /* 0x0ffffffe04027810 */ /* 0x001fcc0007ffe0ff */
[----:B------:R0:W3:Y:S02]  /*00f0*/  F2I.FTZ.U32.TRUNC.NTZ R3, R2 ;  /* 0x0000000200037305 */ /* 0x0000e4000021f000 */
[----:B0-----:R-:W-:Y:S01]  /*0100*/  HFMA2 R2, -RZ, RZ, 0, 0 ;  /* 0x00000000ff027431 */ /* 0x001fe200000001ff */
[----:B---3--:R-:W-:-:S05]  /*0110*/  IADD3 R6, PT, PT, RZ, -R3, RZ ;  /* 0x80000003ff067210 */ /* 0x008fca0007ffe0ff */
[----:B------:R-:W-:Y:S01]  /*0120*/  IMAD R7, R6, R5, RZ ;  /* 0x0000000506077224 */ /* 0x000fe200078e02ff */
[----:B------:R-:W-:-:S03]  /*0130*/  IABS R6, R30 ;  /* 0x0000001e00067213 */ /* 0x000fc60000000000 */
[----:B------:R-:W-:Y:S01]  /*0140*/  IMAD.HI.U32 R3, R3, R7, R2 ;  /* 0x0000000703037227 */ /* 0x000fe200078e0002 */
[----:B------:R-:W-:-:S04]  /*0150*/  LOP3.LUT R2, R30, R0, RZ, 0x3c, !PT ;  /* 0x000000001e027212 */ /* 0x000fc800078e3cff */
[----:B------:R-:W-:Y:S01]  /*0160*/  ISETP.GE.AND P1, PT, R2, RZ, PT ;  /* 0x000000ff0200720c */ /* 0x000fe20003f26270 */
[----:B------:R-:W-:-:S05]  /*0170*/  IMAD.HI.U32 R3, R3, R6, RZ ;  /* 0x0000000603037227 */ /* 0x000fca00078e00ff */
[----:B------:R-:W-:-:S05]  /*0180*/  IADD3 R4, PT, PT, -R3, RZ, RZ ;  /* 0x000000ff03047210 */ /* 0x000fca0007ffe1ff */
[----:B------:R-:W-:-:S05]  /*0190*/  IMAD R4, R5, R4, R6 ;  /* 0x0000000405047224 */ /* 0x000fca00078e0206 */
[----:B------:R-:W-:-:S13]  /*01a0*/  ISETP.GT.U32.AND P2, PT, R5, R4, PT ;  /* 0x000000040500720c */ /* 0x000fda0003f44070 */
[-C--:B------:R-:W-:Y:S02]  /*01b0*/  @!P2 IADD3 R4, PT, PT, R4, -R5.reuse, RZ ;  /* 0x800000050404a210 */ /* 0x080fe40007ffe0ff */
[----:B------:R-:W-:Y:S02]  /*01c0*/  @!P2 IADD3 R3, PT, PT, R3, 0x1, RZ ;  /* 0x000000010303a810 */ /* 0x000fe40007ffe0ff */
[----:B------:R-:W-:Y:S02]  /*01d0*/  ISETP.GE.U32.AND P0, PT, R4, R5, PT ;  /* 0x000000050400720c */ /* 0x000fe40003f06070 */
[----:B------:R-:W-:-:S11]  /*01e0*/  ISETP.NE.AND P2, PT, R0, RZ, PT ;  /* 0x000000ff0000720c */ /* 0x000fd60003f45270 */
[----:B------:R-:W-:-:S04]  /*01f0*/  @P0 IADD3 R3, PT, PT, R3, 0x1, RZ ;  /* 0x0000000103030810 */ /* 0x000fc80007ffe0ff */
[----:B------:R-:W-:Y:S02]  /*0200*/  @!P1 IADD3 R3, PT, PT, -R3, RZ, RZ ;  /* 0x000000ff03039210 */ /* 0x000fe40007ffe1ff */
[----:B------:R-:W-:-:S05]  /*0210*/  @!P2 LOP3.LUT R3, RZ, R0, RZ, 0x33, !PT ;  /* 0x00000000ff03a212 */ /* 0x000fca00078e33ff */
[----:B------:R-:W-:-:S05]  /*0220*/  IMAD R35, R3, R0, RZ ;  /* 0x0000000003237224 */ /* 0x000fca00078e02ff */
[----:B------:R-:W-:-:S05]  /*0230*/  IADD3 R30, PT, PT, R30, -R35, RZ ;  /* 0x800000231e1e7210 */ /* 0x000fca0007ffe0ff */
[----:B------:R-:W-:-:S04]  /*0240*/  IMAD R3, R35, 0xf, R30 ;  /* 0x0000000f23037824 */ /* 0x000fc800078e021e */
[----:B--2---:R-:W-:-:S04]  /*0250*/  IMAD.WIDE R20, R3, 0x8, R20 ;  /* 0x0000000803147825 */ /* 0x004fc800078e0214 */
        /* <DEDUP_REMOVED lines=9> */
[----:B------:R-:W4:Y:S02]  /*02f0*/  LDG.E.64 R26, desc[UR4][R26.64] ;  /* 0x000000041a1a7981 */ /* 0x000f24000c1e1b00 */
[C---:B------:R-:W-:Y:S02]  /*0300*/  IMAD.WIDE R16, R0.reuse, 0x8, R6 ;  /* 0x0000000800107825 */ /* 0x040fe400078e0206 */
[----:B------:R-:W5:Y:S04]  /*0310*/  LDG.E.64 R6, desc[UR4][R6.64] ;  /* 0x0000000406067981 */ /* 0x000f68000c1e1b00 */
[----:B------:R-:W3:Y:S01]  /*0320*/  LDG.E.64 R8, desc[UR4][R16.64] ;  /* 0x0000000410087981 */ /* 0x000ee2000c1e1b00 */
[----:B------:R-:W-:-:S04]  /*0330*/  IMAD.WIDE R2, R0, 0x8, R16 ;  /* 0x0000000800027825 */ /* 0x000fc800078e0210 */
[C---:B------:R-:W-:Y:S02]  /*0340*/  IMAD.WIDE R28, R0.reuse, 0x8, R2 ;  /* 0x00000008001c7825 */ /* 0x040fe400078e0202 */
[----:B------:R-:W4:Y:S02]  /*0350*/  LDG.E.64 R2, desc[UR4][R2.64] ;  /* 0x0000000402027981 */ /* 0x000f24000c1e1b00 */
[C---:B------:R-:W-:Y:S02]  /*0360*/  IMAD.WIDE R10, R0.reuse, 0x8, R28 ;  /* 0x00000008000a7825 */ /* 0x040fe400078e021c */
[----:B------:R-:W2:Y:S02]  /*0370*/  LDG.E.64 R28, desc[UR4][R28.64] ;  /* 0x000000041c1c7981 */ /* 0x000ea4000c1e1b00 */
[C---:B------:R-:W-:Y:S02]  /*0380*/  IMAD.WIDE R18, R0.reuse, 0x8, R10 ;  /* 0x0000000800127825 */ /* 0x040fe400078e020a */
[----:B------:R-:W4:Y:S02]  /*0390*/  LDG.E.64 R10, desc[UR4][R10.64] ;  /* 0x000000040a0a7981 */ /* 0x000f24000c1e1b00 */
[----:B------:R-:W-:-:S02]  /*03a0*/  IMAD.WIDE R24, R0, 0x8, R18 ;  /* 0x0000000800187825 */ /* 0x000fc400078e0212 */
[----:B------:R-:W5:Y:S02]  /*03b0*/  LDG.E.64 R18, desc[UR4][R18.64] ;  /* 0x0000000412127981 */ /* 0x000f64000c1e1b00 */
[----:B------:R-:W-:Y:S02]  /*03c0*/  IMAD.WIDE R36, R0, 0x8, R24 ;  /* 0x0000000800247825 */ /* 0x000fe400078e0218 */
[----:B------:R0:W4:Y:S04]  /*03d0*/  LDG.E.64 R12, desc[UR4][R24.64] ;  /* 0x00000004180c7981 */ /* 0x000128000c1e1b00 */
[----:B------:R-:W4:Y:S01]  /*03e0*/  LDG.E.64 R16, desc[UR4][R36.64] ;  /* 0x0000000424107981 */ /* 0x000f22000c1e1b00 */
[----:B------:R-:W-:Y:S02]  /*03f0*/  IMAD R35, R35, 0x9, R30 ;  /* 0x0000000923237824 */ /* 0x000fe400078e021e */
[----:B------:R-:W1:Y:S01]  /*0400*/  LDC.64 R30, c[0x0][0x388] ;  /* 0x0000e200ff1e7b82 */ /* 0x000e620000000a00 */
[----:B------:R-:W-:Y:S01]  /*0410*/  UMOV UR6, 0x27d29b67 ;  /* 0x27d29b6700067882 */ /* 0x000fe20000000000 */
[----:B------:R-:W-:Y:S01]  /*0420*/  UMOV UR7, 0x3fee4710 ;  /* 0x3fee471000077882 */ /* 0x000fe20000000000 */
[----:B---3--:R-:W-:-:S02]  /*0430*/  DADD R32, R22, -R8 ;  /* 0x0000000016207229 */ /* 0x008fc40000000808 */
[----:B------:R-:W-:Y:S01]  /*0440*/  DADD R22, R22, R8 ;  /* 0x0000000016167229 */ /* 0x000fe20000000008 */
[----:B------:R-:W-:-:S04]  /*0450*/  IMAD.WIDE R8, R0, 0x8, R36 ;  /* 0x0000000800087825 */ /* 0x000fc800078e0224 */
[----:B0-----:R-:W-:Y:S02]  /*0460*/  IMAD.WIDE R24, R0, 0x8, R8 ;  /* 0x0000000800187825 */ /* 0x001fe400078e0208 */
[----:B------:R-:W3:Y:S04]  /*0470*/  LDG.E.64 R8, desc[UR4][R8.64] ;  /* 0x0000000408087981 */ /* 0x000ee8000c1e1b00 */
[----:B------:R-:W3:Y:S01]  /*0480*/  LDG.E.64 R24, desc[UR4][R24.64] ;  /* 0x0000000418187981 */ /* 0x000ee2000c1e1b00 */
[----:B------:R-:W-:Y:S01]  /*0490*/  DMUL R22, R22, -UR6 ;  /* 0x8000000616167c28 */ /* 0x000fe20008000000 */
[----:B------:R-:W-:Y:S01]  /*04a0*/  UMOV UR6, 0xaa0d83a4 ;  /* 0xaa0d83a400067882 */ /* 0x000fe20000000000 */
[----:B------:R-:W-:Y:S02]  /*04b0*/  UMOV UR7, 0x400406d8 ;  /* 0x400406d800077882 */ /* 0x000fe40000000000 */
[----:B------:R-:W-:Y:S01]  /*04c0*/  DMUL R32, R32, UR6 ;  /* 0x0000000620207c28 */ /* 0x000fe20008000000 */
[----:B------:R-:W-:Y:S01]  /*04d0*/  UMOV UR6, 0x1dddf48e ;  /* 0x1dddf48e00067882 */ /* 0x000fe20000000000 */
[----:B------:R-:W-:-:S02]  /*04e0*/  UMOV UR7, 0x4016b54c ;  /* 0x4016b54c00077882 */ /* 0x000fc40000000000 */
[----:B--2---:R-:W-:Y:S01]  /*04f0*/  DFMA R22, R28, UR6, R22 ;  /* 0x000000061c167c2b */ /* 0x004fe20008000016 */
[----:B------:R-:W-:Y:S01]  /*0500*/  UMOV UR6, 0xa45d91d8 ;  /* 0xa45d91d800067882 */ /* 0x000fe20000000000 */
[----:B------:R-:W-:Y:S01]  /*0510*/  UMOV UR7, 0x3ffc5274 ;  /* 0x3ffc527400077882 */ /* 0x000fe20000000000 */
[----:B-1----:R-:W-:Y:S01]  /*0520*/  IMAD.WIDE R30, R35, 0x8, R30 ;  /* 0x00000008231e7825 */ /* 0x002fe200078e021e */
[----:B-----5:R-:W-:Y:S02]  /*0530*/  DADD R28, R20, R18 ;  /* 0x00000000141c7229 */ /* 0x020fe40000000012 */
[----:B----4-:R-:W-:Y:S01]  /*0540*/  DMUL R34, R12, UR6 ;  /* 0x000000060c227c28 */ /* 0x010fe20008000000 */
[----:B------:R-:W-:Y:S01]  /*0550*/  UMOV UR8, 0x7b462d62 ;  /* 0x7b462d6200087882 */ /* 0x000fe20000000000 */
[----:B------:R-:W-:Y:S01]  /*0560*/  UMOV UR9, 0x40153dd7 ;  /* 0x40153dd700097882 */ /* 0x000fe20000000000 */
[C-C-:B------:R-:W-:Y:S02]  /*0570*/  DADD R36, R6.reuse, R16.reuse ;  /* 0x0000000006247229 */ /* 0x140fe40000000010 */
[----:B------:R-:W-:-:S02]  /*0580*/  DADD R6, R6, -R16 ;  /* 0x0000000006067229 */ /* 0x000fc40000000810 */
[----:B------:R-:W-:Y:S02]  /*0590*/  DMUL R16, R2, UR8 ;  /* 0x0000000802107c28 */ /* 0x000fe40008000000 */
[----:B------:R-:W-:Y:S02]  /*05a0*/  DADD R18, -R20, R18 ;  /* 0x0000000014127229 */ /* 0x000fe40000000112 */
[----:B------:R-:W-:Y:S01]  /*05b0*/  DFMA R20, R26, UR8, -R34 ;  /* 0x000000081a147c2b */ /* 0x000fe20008000822 */
[----:B------:R-:W-:Y:S01]  /*05c0*/  UMOV UR8, 0x3a4aeedb ;  /* 0x3a4aeedb00087882 */ /* 0x000fe20000000000 */
[C---:B------:R-:W-:Y:S01]  /*05d0*/  IMAD.WIDE R34, R0.reuse, 0x8, R30 ;  /* 0x0000000800227825 */ /* 0x040fe200078e021e */
[----:B------:R-:W-:Y:S01]  /*05e0*/  UMOV UR9, 0x3fd44f92 ;  /* 0x3fd44f9200097882 */ /* 0x000fe20000000000 */
[----:B------:R0:W-:Y:S01]  /*05f0*/  STG.E.64 desc[UR4][R30.64], R32 ;  /* 0x000000201e007986 */ /* 0x0001e2000c101b04 */
[C---:B------:R-:W-:Y:S02]  /*0600*/  DADD R2, R4.reuse, R2 ;  /* 0x0000000004027229 */ /* 0x040fe40000000002 */
[----:B------:R-:W-:Y:S01]  /*0610*/  DFMA R4, R4, UR6, -R16 ;  /* 0x0000000604047c2b */ /* 0x000fe20008000810 */
[----:B------:R-:W-:Y:S01]  /*0620*/  IMAD.WIDE R16, R0, 0x8, R34 ;  /* 0x0000000800107825 */ /* 0x000fe200078e0222 */
[----:B------:R-:W-:Y:S01]  /*0630*/  UMOV UR6, 0x3a4aeedb ;  /* 0x3a4aeedb00067882 */ /* 0x000fe20000000000 */
[----:B------:R-:W-:Y:S01]  /*0640*/  UMOV UR7, 0x3fe44f92 ;  /* 0x3fe44f9200077882 */ /* 0x000fe20000000000 */
[----:B0-----:R-:W-:Y:S01]  /*0650*/  DMUL R30, R28, UR8 ;  /* 0x000000081c1e7c28 */ /* 0x001fe20008000000 */
[----:B------:R0:W-:Y:S01]  /*0660*/  STG.E.64 desc[UR4][R34.64], R20 ;  /* 0x0000001422007986 */ /* 0x0001e2000c101b04 */
[----:B------:R-:W-:Y:S01]  /*0670*/  UMOV UR8, 0x1dddf48e ;  /* 0x1dddf48e00087882 */ /* 0x000fe20000000000 */
[----:B------:R-:W-:-:S05]  /*0680*/  UMOV UR9, 0x4006b54c ;  /* 0x4006b54c00097882 */ /* 0x000fca0000000000 */
[----:B------:R-:W-:Y:S01]  /*0690*/  DFMA R30, R14, UR6, R30 ;  /* 0x000000060e1e7c2b */ /* 0x000fe2000800001e */
[----:B------:R-:W-:Y:S01]  /*06a0*/  UMOV UR7, 0x40044f92 ;  /* 0x40044f9200077882 */ /* 0x000fe20000000000 */
[----:B------:R-:W-:Y:S01]  /*06b0*/  DMUL R6, R6, UR8 ;  /* 0x0000000806067c28 */ /* 0x000fe20008000000 */
[----:B0-----:R-:W-:Y:S01]  /*06c0*/  IMAD.WIDE R20, R0, 0x8, R16 ;  /* 0x0000000800147825 */ /* 0x001fe200078e0210 */
[----:B------:R-:W-:-:S04]  /*06d0*/  DADD R12, R26, R12 ;  /* 0x000000001a0c7229 */ /* 0x000fc8000000000c */
[----:B------:R-:W-:Y:S01]  /*06e0*/  DFMA R30, R36, -UR6, R30 ;  /* 0x80000006241e7c2b */ /* 0x000fe2000800001e */
[----:B------:R-:W-:Y:S01]  /*06f0*/  UMOV UR6, 0x3901edf5 ;  /* 0x3901edf500067882 */ /* 0x000fe20000000000 */
[----:B------:R-:W-:Y:S01]  /*0700*/  UMOV UR7, 0x40000e9f ;  /* 0x40000e9f00077882 */ /* 0x000fe20000000000 */
[C---:B------:R-:W-:Y:S01]  /*0710*/  IMAD.WIDE R26, R0.reuse, 0x8, R20 ;  /* 0x00000008001a7825 */ /* 0x040fe200078e0214 */
[----:B------:R-:W-:Y:S01]  /*0720*/  DMUL R2, R2, UR6 ;  /* 0x0000000602027c28 */ /* 0x000fe20008000000 */
[----:B------:R-:W-:Y:S01]  /*0730*/  UMOV UR8, 0x27d29b67 ;  /* 0x27d29b6700087882 */ /* 0x000fe20000000000 */
[----:B------:R-:W-:Y:S02]  /*0740*/  UMOV UR9, 0x3fde4710 ;  /* 0x3fde471000097882 */ /* 0x000fe40000000000 */
[----:B------:R-:W-:Y:S01]  /*0750*/  DFMA R6, R18, UR8, R6 ;  /* 0x0000000812067c2b */ /* 0x000fe20008000006 */
[C---:B------:R-:W-:Y:S01]  /*0760*/  IMAD.WIDE R18, R0.reuse, 0x8, R26 ;  /* 0x0000000800127825 */ /* 0x040fe200078e021a */
[----:B------:R-:W-:Y:S01]  /*0770*/  UMOV UR8, 0x4c02929c ;  /* 0x4c02929c00087882 */ /* 0x000fe20000000000 */
[----:B------:R-:W-:Y:S01]  /*0780*/  UMOV UR9, 0x400568d4 ;  /* 0x400568d400097882 */ /* 0x000fe20000000000 */
[----:B------:R-:W-:Y:S01]  /*0790*/  DMUL R12, R12, UR6 ;  /* 0x000000060c0c7c28 */ /* 0x000fe20008000000 */
[----:B------:R-:W-:Y:S01]  /*07a0*/  UMOV UR6, 0xff144576 ;  /* 0xff14457600067882 */ /* 0x000fe20000000000 */
[----:B------:R-:W-:Y:S01]  /*07b0*/  DFMA R2, R10, UR8, -R2 ;  /* 0x000000080a027c2b */ /* 0x000fe20008000802 */
[----:B------:R-:W-:Y:S01]  /*07c0*/  UMOV UR7, 0x400e0a44 ;  /* 0x400e0a4400077882 */ /* 0x000fe20000000000 */
[C---:B------:R-:W-:Y:S01]  /*07d0*/  IMAD.WIDE R10, R0.reuse, 0x8, R18 ;  /* 0x00000008000a7825 */ /* 0x040fe200078e0212 */
[----:B------:R-:W-:Y:S01]  /*07e0*/  DMUL R14, R14, -UR6 ;  /* 0x800000060e0e7c28 */ /* 0x000fe20008000000 */
[----:B------:R-:W-:Y:S01]  /*07f0*/  UMOV UR6, 0xf863e924 ;  /* 0xf863e92400067882 */ /* 0x000fe20000000000 */
[----:B------:R-:W-:Y:S01]  /*0800*/  UMOV UR7, 0x3feb14c2 ;  /* 0x3feb14c200077882 */ /* 0x000fe20000000000 */
[----:B------:R-:W-:Y:S01]  /*0810*/  STG.E.64 desc[UR4][R16.64], R22 ;  /* 0x0000001610007986 */ /* 0x000fe2000c101b04 */
[----:B---3--:R-:W-:Y:S01]  /*0820*/  DFMA R8, R8, UR8, -R12 ;  /* 0x0000000808087c2b */ /* 0x008fe2000800080c */
[----:B------:R-:W-:Y:S01]  /*0830*/  IMAD.WIDE R12, R0, 0x8, R10 ;  /* 0x00000008000c7825 */ /* 0x000fe200078e020a */
[----:B------:R-:W-:Y:S01]  /*0840*/  DFMA R24, R24, UR6, R30 ;  /* 0x0000000618187c2b */ /* 0x000fe2000800001e */
[----:B------:R-:W-:Y:S01]  /*0850*/  UMOV UR6, 0xaa0d83a4 ;  /* 0xaa0d83a400067882 */ /* 0x000fe20000000000 */
[----:B------:R-:W-:-:S02]  /*0860*/  UMOV UR7, 0x3fe406d8 ;  /* 0x3fe406d800077882 */ /* 0x000fc40000000000 */
[----:B------:R-:W-:Y:S01]  /*0870*/  DFMA R14, R28, UR6, R14 ;  /* 0x000000061c0e7c2b */ /* 0x000fe2000800000e */
[----:B------:R-:W-:Y:S01]  /*0880*/  STG.E.64 desc[UR4][R20.64], R8 ;  /* 0x0000000814007986 */ /* 0x000fe2000c101b04 */
[----:B------:R-:W-:-:S03]  /*0890*/  IMAD.WIDE R28, R0, 0x8, R12 ;  /* 0x00000008001c7825 */ /* 0x000fc600078e020c */
[----:B------:R-:W-:Y:S04]  /*08a0*/  STG.E.64 desc[UR4][R26.64], R24 ;  /* 0x000000181a007986 */ /* 0x000fe8000c101b04 */
[----:B------:R-:W-:Y:S04]  /*08b0*/  STG.E.64 desc[UR4][R18.64], R2 ;  /* 0x0000000212007986 */ /* 0x000fe8000c101b04 */
[----:B------:R-:W-:Y:S04]  /*08c0*/  STG.E.64 desc[UR4][R10.64], R6 ;  /* 0x000000060a007986 */ /* 0x000fe8000c101b04 */
[----:B------:R-:W-:Y:S04]  /*08d0*/  STG.E.64 desc[UR4][R12.64], R4 ;  /* 0x000000040c007986 */ /* 0x000fe8000c101b04 */
[----:B------:R-:W-:Y:S01]  /*08e0*/  STG.E.64 desc[UR4][R28.64], R14 ;  /* 0x0000000e1c007986 */ /* 0x000fe2000c101b04 */
[----:B------:R-:W-:Y:S05]  /*08f0*/  EXIT ;  /* 0x000000000000794d */ /* 0x000fea0003800000 */
.L_x_3:
        /* <DEDUP_REMOVED lines=16> */
.L_x_9:


//--------------------- .text._Z14_cart2sph_ang3PdS_ii --------------------------
	.section	.text._Z14_cart2sph_ang3PdS_ii,"ax",@progbits
	.align	128
.text._Z14_cart2sph_ang3PdS_ii:
        .type           _Z14_cart2sph_ang3PdS_ii,@function
        .size           _Z14_cart2sph_ang3PdS_ii,(.L_x_10 - _Z14_cart2sph_ang3PdS_ii)
        .other          _Z14_cart2sph_ang3PdS_ii,@"STO_CUDA_ENTRY STV_DEFAULT"
_Z14_cart2sph_ang3PdS_ii:
        /* <DEDUP_REMOVED lines=10> */
[----:B------:R-:W2:Y:S08]  /*00a0*/  LDC.64 R14, c[0x0][0x380] ;  /* 0x0000e000ff0e7b82 */ /* 0x000eb00000000a00 */
[----:B------:R-:W3:Y:S01]  /*00b0*/  LDC.64 R22, c[0x0][0x388] ;  /* 0x0000e200ff167b82 */ /* 0x000ee20000000a00 */
[----:B0-----:R-:W-:-:S04]  /*00c0*/  IABS R5, R0 ;  /* 0x0000000000057213 */ /* 0x001fc80000000000 */
[----:B------:R-:W0:Y:S08]  /*00d0*/  I2F.RP R4, R5 ;  /* 0x0000000500047306 */ /* 0x000e300000209400 */
[----:B0-----:R-:W0:Y:S02]  /*00e0*/  MUFU.RCP R4, R4 ;  /* 0x0000000400047308 */ /* 0x001e240000001000 */
[----:B0-----:R-:W-:-:S06]  /*00f0*/  IADD3 R2, PT, PT, R4, 0xffffffe, RZ ;  /* 0x0ffffffe04027810 */ /* 0x001fcc0007ffe0ff */
[----:B------:R0:W4:Y:S02]  /*0100*/  F2I.FTZ.U32.TRUNC.NTZ R3, R2 ;  /* 0x0000000200037305 */ /* 0x000124000021f000 */
[----:B0-----:R-:W-:Y:S01]  /*0110*/  HFMA2 R2, -RZ, RZ, 0, 0 ;  /* 0x00000000ff027431 */ /* 0x001fe200000001ff */
[----:B----4-:R-:W-:-:S05]  /*0120*/  IADD3 R6, PT, PT, RZ, -R3, RZ ;  /* 0x80000003ff067210 */ /* 0x010fca0007ffe0ff */
        /* <DEDUP_REMOVED lines=23> */
[----:B------:R-:W4:Y:S02]  /*02a0*/  LDG.E.64 R18, desc[UR4][R18.64] ;  /* 0x0000000412127981 */ /* 0x000f24000c1e1b00 */
[C---:B------:R-:W-:Y:S02]  /*02b0*/  IMAD.WIDE R20, R0.reuse, 0x8, R12 ;  /* 0x0000000800147825 */ /* 0x040fe400078e020c */
[----:B------:R-:W5:Y:S02]  /*02c0*/  LDG.E.64 R12, desc[UR4][R12.64] ;  /* 0x000000040c0c7981 */ /* 0x000f64000c1e1b00 */
[----:B------:R-:W-:-:S02]  /*02d0*/  IMAD.WIDE R8, R0, 0x8, R20 ;  /* 0x0000000800087825 */ /* 0x000fc400078e0214 */
[----:B------:R-:W2:Y:S02]  /*02e0*/  LDG.E.64 R20, desc[UR4][R20.64] ;  /* 0x0000000414147981 */ /* 0x000ea4000c1e1b00 */
[C---:B------:R-:W-:Y:S02]  /*02f0*/  IMAD.WIDE R4, R0.reuse, 0x8, R8 ;  /* 0x0000000800047825 */ /* 0x040fe400078e0208 */
[----:B------:R-:W5:Y:S02]  /*0300*/  LDG.E.64 R8, desc[UR4][R8.64] ;  /* 0x0000000408087981 */ /* 0x000f64000c1e1b00 */
[C---:B------:R-:W-:Y:S02]  /*0310*/  IMAD.WIDE R6, R0.reuse, 0x8, R4 ;  /* 0x0000000800067825 */ /* 0x040fe400078e0204 */
[----:B------:R-:W5:Y:S04]  /*0320*/  LDG.E.64 R4, desc[UR4][R4.64] ;  /* 0x0000000404047981 */ /* 0x000f68000c1e1b00 */
[----:B------:R0:W4:Y:S01]  /*0330*/  LDG.E.64 R16, desc[UR4][R6.64] ;  /* 0x0000000406107981 */ /* 0x000122000c1e1b00 */
[----:B------:R-:W-:-:S04]  /*0340*/  IMAD.WIDE R10, R0, 0x8, R6 ;  /* 0x00000008000a7825 */ /* 0x000fc800078e0206 */
[C---:B------:R-:W-:Y:S02]  /*0350*/  IMAD.WIDE R28, R0.reuse, 0x8, R10 ;  /* 0x00000008001c7825 */ /* 0x040fe400078e020a */
[----:B------:R-:W5:Y:S04]  /*0360*/  LDG.E.64 R10, desc[UR4][R10.64] ;  /* 0x000000040a0a7981 */ /* 0x000f68000c1e1b00 */
[----:B------:R3:W5:Y:S01]  /*0370*/  LDG.E.64 R2, desc[UR4][R28.64] ;  /* 0x000000041c027981 */ /* 0x000762000c1e1b00 */
[----:B0-----:R-:W-:-:S06]  /*0380*/  IMAD.WIDE R6, R0, 0x8, R28 ;  /* 0x0000000800067825 */ /* 0x001fcc00078e021c */
[----:B------:R-:W5:Y:S01]  /*0390*/  LDG.E.64 R6, desc[UR4][R6.64] ;  /* 0x0000000406067981 */ /* 0x000f62000c1e1b00 */
[----:B------:R-:W-:Y:S01]  /*03a0*/  UMOV UR6, 0x183e613b ;  /* 0x183e613b00067882 */ /* 0x000fe20000000000 */
[----:B------:R-:W-:Y:S01]  /*03b0*/  UMOV UR7, 0x3fe2e1a3 ;  /* 0x3fe2e1a300077882 */ /* 0x000fe20000000000 */
[----:B------:R-:W-:Y:S01]  /*03c0*/  IMAD R25, R24, 0x7, R25 ;  /* 0x0000000718197824 */ /* 0x000fe200078e0219 */
[----:B------:R-:W-:Y:S01]  /*03d0*/  UMOV UR8, 0xa45d91d8 ;  /* 0xa45d91d800087882 */ /* 0x000fe20000000000 */
[----:B------:R-:W-:Y:S02]  /*03e0*/  UMOV UR9, 0x3ffc5274 ;  /* 0x3ffc527400097882 */ /* 0x000fe40000000000 */
[----:B---3--:R-:W-:Y:S01]  /*03f0*/  IMAD.WIDE R28, R25, 0x8, R22 ;  /* 0x00000008191c7825 */ /* 0x008fe200078e0216 */
[----:B--2---:R-:W-:Y:S02]  /*0400*/  DADD R22, R14, R20 ;  /* 0x000000000e167229 */ /* 0x004fe40000000014 */
[----:B------:R-:W-:-:S02]  /*0410*/  DMUL R24, R20, UR8 ;  /* 0x0000000814187c28 */ /* 0x000fc40008000000 */
[----:B----4-:R-:W-:-:S08]  /*0420*/  DMUL R26, R16, UR6 ;  /* 0x00000006101a7c28 */ /* 0x010fd00008000000 */
[C---:B------:R-:W-:Y:S02]  /*0430*/  DFMA R26, R18.reuse, UR8, -R26 ;  /* 0x00000008121a7c2b */ /* 0x040fe4000800081a */
[----:B------:R-:W-:Y:S01]  /*0440*/  DADD R18, R18, R16 ;  /* 0x0000000012127229 */ /* 0x000fe20000000010 */
[----:B------:R-:W-:Y:S01]  /*0450*/  UMOV UR8, 0x65e56e9 ;  /* 0x065e56e900087882 */ /* 0x000fe20000000000 */
[----:B------:R-:W-:Y:S01]  /*0460*/  IMAD.WIDE R16, R0, 0x8, R28 ;  /* 0x0000000800107825 */ /* 0x000fe200078e021c */
[----:B------:R-:W-:Y:S02]  /*0470*/  UMOV UR9, 0x3fdd403d ;  /* 0x3fdd403d00097882 */ /* 0x000fe40000000000 */
[----:B------:R-:W-:-:S03]  /*0480*/  DMUL R20, R22, UR8 ;  /* 0x0000000816147c28 */ /* 0x000fc60008000000 */
[----:B------:R-:W-:Y:S01]  /*0490*/  DMUL R18, R18, UR8 ;  /* 0x0000000812127c28 */ /* 0x000fe20008000000 */
[----:B------:R-:W-:Y:S01]  /*04a0*/  IMAD.WIDE R22, R0, 0x8, R16 ;  /* 0x0000000800167825 */ /* 0x000fe200078e0210 */
[----:B------:R-:W-:Y:S01]  /*04b0*/  DFMA R14, R14, UR6, -R24 ;  /* 0x000000060e0e7c2b */ /* 0x000fe20008000818 */
[----:B------:R-:W-:Y:S01]  /*04c0*/  UMOV UR6, 0x65e56e9 ;  /* 0x065e56e900067882 */ /* 0x000fe20000000000 */
[----:B-----5:R-:W-:Y:S01]  /*04d0*/  DADD R24, R12, R10 ;  /* 0x000000000c187229 */ /* 0x020fe2000000000a */
[----:B------:R-:W-:-:S03]  /*04e0*/  UMOV UR7, 0x3ffd403d ;  /* 0x3ffd403d00077882 */ /* 0x000fc60000000000 */
[----:B------:R-:W-:Y:S01]  /*04f0*/  DFMA R18, R2, UR6, -R18 ;  /* 0x0000000602127c2b */ /* 0x000fe20008000812 */
[C---:B------:R-:W-:Y:S01]  /*0500*/  IMAD.WIDE R2, R0.reuse, 0x8, R22 ;  /* 0x0000000800027825 */ /* 0x040fe200078e0216 */
[----:B------:R-:W-:Y:S01]  /*0510*/  DFMA R4, R4, UR6, -R20 ;  /* 0x0000000604047c2b */ /* 0x000fe20008000814 */
[----:B------:R-:W-:Y:S01]  /*0520*/  UMOV UR6, 0x3d058e84 ;  /* 0x3d058e8400067882 */ /* 0x000fe20000000000 */
[----:B------:R-:W-:Y:S01]  /*0530*/  UMOV UR7, 0x3ff1e997 ;  /* 0x3ff1e99700077882 */ /* 0x000fe20000000000 */
[----:B------:R-:W-:Y:S02]  /*0540*/  DADD R12, R12, -R10 ;  /* 0x000000000c0c7229 */ /* 0x000fe4000000080a */
[----:B------:R-:W-:Y:S01]  /*0550*/  DMUL R24, R24, -UR6 ;  /* 0x8000000618187c28 */ /* 0x000fe20008000000 */
[C---:B------:R-:W-:Y:S01]  /*0560*/  IMAD.WIDE R10, R0.reuse, 0x8, R2 ;  /* 0x00000008000a7825 */ /* 0x040fe200078e0202 */
[----:B------:R-:W-:Y:S01]  /*0570*/  UMOV UR6, 0xe45cad2e ;  /* 0xe45cad2e00067882 */ /* 0x000fe20000000000 */
[----:B------:R-:W-:Y:S01]  /*0580*/  UMOV UR7, 0x40071ff8 ;  /* 0x40071ff800077882 */ /* 0x000fe20000000000 */
[----:B------:R-:W-:Y:S01]  /*0590*/  UMOV UR8, 0xfc0768b0 ;  /* 0xfc0768b000087882 */ /* 0x000fe20000000000 */
[----:B------:R-:W-:Y:S01]  /*05a0*/  UMOV UR9, 0x3fe7e21e ;  /* 0x3fe7e21e00097882 */ /* 0x000fe20000000000 */
[----:B------:R-:W-:Y:S01]  /*05b0*/  DMUL R8, R8, UR6 ;  /* 0x0000000608087c28 */ /* 0x000fe20008000000 */
[----:B------:R-:W-:Y:S01]  /*05c0*/  IMAD.WIDE R20, R0, 0x8, R10 ;  /* 0x0000000800147825 */ /* 0x000fe200078e020a */
[----:B------:R-:W-:Y:S01]  /*05d0*/  DFMA R6, R6, UR8, R24 ;  /* 0x0000000806067c2b */ /* 0x000fe20008000018 */
[----:B------:R-:W-:-:S02]  /*05e0*/  UMOV UR7, 0x3ff71ff8 ;  /* 0x3ff71ff800077882 */ /* 0x000fc40000000000 */
[----:B------:R-:W-:Y:S01]  /*05f0*/  DMUL R12, R12, UR6 ;  /* 0x000000060c0c7c28 */ /* 0x000fe20008000000 */
        /* <DEDUP_REMOVED lines=9> */
.L_x_4:
        /* <DEDUP_REMOVED lines=15> */
.L_x_10:


//--------------------- .text._Z14_cart2sph_ang2PdS_ii --------------------------
	.section	.text._Z14_cart2sph_ang2PdS_ii,"ax",@progbits
	.align	128
.text._Z14_cart2sph_ang2PdS_ii:
        .type           _Z14_cart2sph_ang2PdS_ii,@function
        .size           _Z14_cart2sph_ang2PdS_ii,(.L_x_11 - _Z14_cart2sph_ang2PdS_ii)
        .other          _Z14_cart2sph_ang2PdS_ii,@"STO_CUDA_ENTRY STV_DEFAULT"
_Z14_cart2sph_ang2PdS_ii:
        /* <DEDUP_REMOVED lines=44> */
[----:B------:R-:W5:Y:S04]  /*02c0*/  LDG.E.64 R12, desc[UR4][R12.64] ;  /* 0x000000040c0c7981 */ /* 0x000f68000c1e1b00 */
[----:B------:R0:W2:Y:S01]  /*02d0*/  LDG.E.64 R10, desc[UR4][R16.64] ;  /* 0x00000004100a7981 */ /* 0x0000a2000c1e1b00 */
[----:B------:R-:W-:-:S04]  /*02e0*/  IMAD.WIDE R6, R0, 0x8, R16 ;  /* 0x0000000800067825 */ /* 0x000fc800078e0210 */
[----:B------:R-:W-:Y:S02]  /*02f0*/  IMAD.WIDE R2, R0, 0x8, R6 ;  /* 0x0000000800027825 */ /* 0x000fe400078e0206 */
[----:B------:R-:W5:Y:S04]  /*0300*/  LDG.E.64 R6, desc[UR4][R6.64] ;  /* 0x0000000406067981 */ /* 0x000f68000c1e1b00 */
[----:B------:R-:W4:Y:S01]  /*0310*/  LDG.E.64 R2, desc[UR4][R2.64] ;  /* 0x0000000402027981 */ /* 0x000f22000c1e1b00 */
[----:B------:R-:W-:-:S04]  /*0320*/  IMAD R15, R14, 0x5, R15 ;  /* 0x000000050e0f7824 */ /* 0x000fc800078e020f */
[----:B---3--:R-:W-:Y:S01]  /*0330*/  IMAD.WIDE R14, R15, 0x8, R20 ;  /* 0x000000080f0e7825 */ /* 0x008fe200078e0214 */
[----:B------:R-:W-:Y:S01]  /*0340*/  UMOV UR6, 0x1a8c679a ;  /* 0x1a8c679a00067882 */ /* 0x000fe20000000000 */
[----:B------:R-:W-:Y:S02]  /*0350*/  UMOV UR7, 0x3fd42f60 ;  /* 0x3fd42f6000077882 */ /* 0x000fe40000000000 */
[----:B0-----:R-:W-:Y:S01]  /*0360*/  IMAD.WIDE R16, R0, 0x8, R14 ;  /* 0x0000000800107825 */ /* 0x001fe200078e020e */
[----:B------:R-:W-:Y:S01]  /*0370*/  UMOV UR8, 0x102b0694 ;  /* 0x102b069400087882 */ /* 0x000fe20000000000 */
[----:B------:R-:W-:Y:S01]  /*0380*/  UMOV UR9, 0x3fe17b14 ;  /* 0x3fe17b1400097882 */ /* 0x000fe20000000000 */
[C-C-:B--2---:R-:W-:Y:S02]  /*0390*/  DADD R18, R8.reuse, R10.reuse ;  /* 0x0000000008127229 */ /* 0x144fe4000000000a */
[----:B------:R-:W-:-:S06]  /*03a0*/  DADD R8, R8, -R10 ;  /* 0x0000000008087229 */ /* 0x000fcc000000080a */
[----:B------:R-:W-:Y:S01]  /*03b0*/  DMUL R18, R18, -UR6 ;  /* 0x8000000612127c28 */ /* 0x000fe20008000000 */
[----:B------:R-:W-:Y:S01]  /*03c0*/  IMAD.WIDE R10, R0, 0x8, R16 ;  /* 0x00000008000a7825 */ /* 0x000fe200078e0210 */
[----:B------:R-:W-:-:S06]  /*03d0*/  UMOV UR7, 0x3fe42f60 ;  /* 0x3fe42f6000077882 */ /* 0x000fcc0000000000 */
[----:B----4-:R-:W-:Y:S01]  /*03e0*/  DFMA R2, R2, UR6, R18 ;  /* 0x0000000602027c2b */ /* 0x010fe20008000012 */
[----:B------:R-:W-:Y:S01]  /*03f0*/  UMOV UR6, 0x102b0694 ;  /* 0x102b069400067882 */ /* 0x000fe20000000000 */
[----:B------:R-:W-:Y:S01]  /*0400*/  UMOV UR7, 0x3ff17b14 ;  /* 0x3ff17b1400077882 */ /* 0x000fe20000000000 */
[C---:B------:R-:W-:Y:S01]  /*0410*/  IMAD.WIDE R18, R0.reuse, 0x8, R10 ;  /* 0x0000000800127825 */ /* 0x040fe200078e020a */
[----:B------:R-:W-:Y:S02]  /*0420*/  DMUL R4, R4, UR6 ;  /* 0x0000000604047c28 */ /* 0x000fe40008000000 */
[----:B-----5:R-:W-:Y:S02]  /*0430*/  DMUL R6, R6, UR6 ;  /* 0x0000000606067c28 */ /* 0x020fe40008000000 */
[----:B------:R-:W-:Y:S02]  /*0440*/  DMUL R12, R12, UR6 ;  /* 0x000000060c0c7c28 */ /* 0x000fe40008000000 */
[----:B------:R-:W-:Y:S01]  /*0450*/  DMUL R8, R8, UR8 ;  /* 0x0000000808087c28 */ /* 0x000fe20008000000 */
[----:B------:R-:W-:Y:S01]  /*0460*/  IMAD.WIDE R20, R0, 0x8, R18 ;  /* 0x0000000800147825 */ /* 0x000fe200078e0212 */
[----:B------:R-:W-:Y:S04]  /*0470*/  STG.E.64 desc[UR4][R14.64], R4 ;  /* 0x000000040e007986 */ /* 0x000fe8000c101b04 */
[----:B------:R-:W-:Y:S04]  /*0480*/  STG.E.64 desc[UR4][R16.64], R6 ;  /* 0x0000000610007986 */ /* 0x000fe8000c101b04 */
[----:B------:R-:W-:Y:S04]  /*0490*/  STG.E.64 desc[UR4][R10.64], R2 ;  /* 0x000000020a007986 */ /* 0x000fe8000c101b04 */
[----:B------:R-:W-:Y:S04]  /*04a0*/  STG.E.64 desc[UR4][R18.64], R12 ;  /* 0x0000000c12007986 */ /* 0x000fe8000c101b04 */
[----:B------:R-:W-:Y:S01]  /*04b0*/  STG.E.64 desc[UR4][R20.64], R8 ;  /* 0x0000000814007986 */ /* 0x000fe2000c101b04 */
[----:B------:R-:W-:Y:S05]  /*04c0*/  EXIT ;  /* 0x000000000000794d */ /* 0x000fea0003800000 */
.L_x_5:
        /* <DEDUP_REMOVED lines=11> */
.L_x_11:


//--------------------- .nv.shared.reserved.0     --------------------------
	.section	.nv.shared.reserved.0,"aw",@nobits
	.weak		__nv_reservedSMEM_offset_0_alias
	.size		__nv_reservedSMEM_offset_0_alias, 0, 64
	.other		__nv_reservedSMEM_offset_0_alias,@"STO_CUDA_RESERVED_SHARED STV_DEFAULT"
__nv_reservedSMEM_offset_0_alias:
	.zero		0
	.zero		64


//--------------------- .nv.constant0._Z14_cart2sph_ang7PdS_ii --------------------------
	.section	.nv.constant0._Z14_cart2sph_ang7PdS_ii,"a",@progbits
	.sectionflags	@""
	.align	4
.nv.constant0._Z14_cart2sph_ang7PdS_ii:
	.zero		920


//--------------------- .nv.constant0._Z14_cart2sph_ang6PdS_ii --------------------------
	.section	.nv.constant0._Z14_cart2sph_ang6PdS_ii,"a",@progbits
	.sectionflags	@""
	.align	4
.nv.constant0._Z14_cart2sph_ang6PdS_ii:
	.zero		920


//--------------------- .nv.constant0._Z14_cart2sph_ang5PdS_ii --------------------------
	.section	.nv.constant0._Z14_cart2sph_ang5PdS_ii,"a",@progbits
	.sectionflags	@""
	.align	4
.nv.constant0._Z14_cart2sph_ang5PdS_ii:
	.zero		920


//--------------------- .nv.constant0._Z14_cart2sph_ang4PdS_ii --------------------------
	.section	.nv.constant0._Z14_cart2sph_ang4PdS_ii,"a",@progbits
	.sectionflags	@""
	.align	4
.nv.constant0._Z14_cart2sph_ang4PdS_ii:
	.zero		920


//--------------------- .nv.constant0._Z14_cart2sph_ang3PdS_ii --------------------------
	.section	.nv.constant0._Z14_cart2sph_ang3PdS_ii,"a",@progbits
	.sectionflags	@""
	.align	4
.nv.constant0._Z14_cart2sph_ang3PdS_ii:
	.zero		920


//--------------------- .nv.constant0._Z14_cart2sph_ang2PdS_ii --------------------------
	.section	.nv.constant0._Z14_cart2sph_ang2PdS_ii,"a",@progbits
	.sectionflags	@""
	.align	4
.nv.constant0._Z14_cart2sph_ang2PdS_ii:
	.zero		920


//--------------------- SYMBOLS --------------------------

	.type		.nv.reservedSmem.offset0,@object
	.size		.nv.reservedSmem.offset0,0x4
